	.target	sm_90a

	.elftype	@"ET_EXEC"


//--------------------- .note.nv.tkinfo           --------------------------
	.section	.note.nv.tkinfo,"",@"SHT_NOTE"
	.sectionflags	@"SHF_NOTE_NV_TKINFO"
	.tkinfo
        /*0018*/ 	.word	0x00000002
        /*0030*/ 	.string	""
        /*0030*/ 	.string	"ptxas"
        /*0030*/ 	.string	"Cuda compilation tools, release 13.0, V13.0.88"
        /*0030*/ 	.string	"Build cuda_13.0.r13.0/compiler.36424714_0"
        /*0030*/ 	.string	"-arch sm_90a -m 64 "



//--------------------- .note.nv.cuinfo           --------------------------
	.section	.note.nv.cuinfo,"",@"SHT_NOTE"
	.sectionflags	@"SHF_NOTE_NV_CUINFO"
        /*0018*/ 	.short	0x0002
        /*001a*/ 	.short	0x005a
        /*001c*/ 	.short	0x0082
	.zero		2


//--------------------- .nv.info                  --------------------------
	.section	.nv.info,"",@"SHT_CUDA_INFO"
	.align	4


	//----- nvinfo : EIATTR_REGCOUNT
	.align		4
        /*0000*/ 	.byte	0x04, 0x2f
        /*0002*/ 	.short	(.L_15 - .L_14)
	.align		4
.L_14:
        /*0004*/ 	.word	index@(_ZN7cutlass13device_kernelINS_4gemm6kernel13GemmUniversalIN4cute5tupleIJiiiiEEENS1_10collective13CollectiveMmaINS1_34MainloopSm90TmaGmmaWarpSpecializedILi4ENS5_IJNS4_1CILi2EEESB_NSA_ILi1EEEEEENS1_35KernelTmaWarpSpecializedCooperativeEEENS5_IJNSA_ILi256EEENSA_ILi64EEENSA_ILi128EEEEEENS_10bfloat16_tENS5_IJlSC_lEEESK_SL_NS4_8TiledMMAINS4_8MMA_AtomIJNS4_4SM904GMMA27MMA_64x64x16_F32BF16BF16_SSILNSP_5MajorE0ELSR_0ELNSP_7ScaleInE1ELSS_1EEEEEENS4_6LayoutINS5_IJSB_SC_SC_EEENS5_IJSC_NSA_ILi0EEESX_EEEEENS5_IJNS4_10UnderscoreES10_S10_EEEEENS4_23SM90_TMA_LOAD_MULTICASTENS4_14ComposedLayoutINS4_7SwizzleILi3ELi4ELi3EEENS4_18smem_ptr_flag_bitsILi16EEENSV_INS5_IJNSA_ILi8EEESH_EEENS5_IJSH_SC_EEEEEEEvNS4_8identityES13_S1D_vS1E_EENS_8epilogue10collective6detail29Sm90TmaWarpSpecializedAdapterINS1H_15DefaultEpilogueISK_SL_SL_NS1G_6thread17LinearCombinationISK_Li1EffLNS1L_9ScaleType4KindE0ELNS_15FloatRoundStyleE2ESK_EENS1_15EpilogueDefaultEEEEEvvEEEEvNT_6ParamsE)
        /*0008*/ 	.word	0x000000a8


	//----- nvinfo : EIATTR_FRAME_SIZE
	.align		4
.L_15:
        /*000c*/ 	.byte	0x04, 0x11
        /*000e*/ 	.short	(.L_17 - .L_16)
	.align		4
.L_16:
        /*0010*/ 	.word	index@(_ZN7cutlass13device_kernelINS_4gemm6kernel13GemmUniversalIN4cute5tupleIJiiiiEEENS1_10collective13CollectiveMmaINS1_34MainloopSm90TmaGmmaWarpSpecializedILi4ENS5_IJNS4_1CILi2EEESB_NSA_ILi1EEEEEENS1_35KernelTmaWarpSpecializedCooperativeEEENS5_IJNSA_ILi256EEENSA_ILi64EEENSA_ILi128EEEEEENS_10bfloat16_tENS5_IJlSC_lEEESK_SL_NS4_8TiledMMAINS4_8MMA_AtomIJNS4_4SM904GMMA27MMA_64x64x16_F32BF16BF16_SSILNSP_5MajorE0ELSR_0ELNSP_7ScaleInE1ELSS_1EEEEEENS4_6LayoutINS5_IJSB_SC_SC_EEENS5_IJSC_NSA_ILi0EEESX_EEEEENS5_IJNS4_10UnderscoreES10_S10_EEEEENS4_23SM90_TMA_LOAD_MULTICASTENS4_14ComposedLayoutINS4_7SwizzleILi3ELi4ELi3EEENS4_18smem_ptr_flag_bitsILi16EEENSV_INS5_IJNSA_ILi8EEESH_EEENS5_IJSH_SC_EEEEEEEvNS4_8identityES13_S1D_vS1E_EENS_8epilogue10collective6detail29Sm90TmaWarpSpecializedAdapterINS1H_15DefaultEpilogueISK_SL_SL_NS1G_6thread17LinearCombinationISK_Li1EffLNS1L_9ScaleType4KindE0ELNS_15FloatRoundStyleE2ESK_EENS1_15EpilogueDefaultEEEEEvvEEEEvNT_6ParamsE)
        /*0014*/ 	.word	0x00000000


	//----- nvinfo : EIATTR_MIN_STACK_SIZE
	.align		4
.L_17:
        /*0018*/ 	.byte	0x04, 0x12
        /*001a*/ 	.short	(.L_19 - .L_18)
	.align		4
.L_18:
        /*001c*/ 	.word	index@(_ZN7cutlass13device_kernelINS_4gemm6kernel13GemmUniversalIN4cute5tupleIJiiiiEEENS1_10collective13CollectiveMmaINS1_34MainloopSm90TmaGmmaWarpSpecializedILi4ENS5_IJNS4_1CILi2EEESB_NSA_ILi1EEEEEENS1_35KernelTmaWarpSpecializedCooperativeEEENS5_IJNSA_ILi256EEENSA_ILi64EEENSA_ILi128EEEEEENS_10bfloat16_tENS5_IJlSC_lEEESK_SL_NS4_8TiledMMAINS4_8MMA_AtomIJNS4_4SM904GMMA27MMA_64x64x16_F32BF16BF16_SSILNSP_5MajorE0ELSR_0ELNSP_7ScaleInE1ELSS_1EEEEEENS4_6LayoutINS5_IJSB_SC_SC_EEENS5_IJSC_NSA_ILi0EEESX_EEEEENS5_IJNS4_10UnderscoreES10_S10_EEEEENS4_23SM90_TMA_LOAD_MULTICASTENS4_14ComposedLayoutINS4_7SwizzleILi3ELi4ELi3EEENS4_18smem_ptr_flag_bitsILi16EEENSV_INS5_IJNSA_ILi8EEESH_EEENS5_IJSH_SC_EEEEEEEvNS4_8identityES13_S1D_vS1E_EENS_8epilogue10collective6detail29Sm90TmaWarpSpecializedAdapterINS1H_15DefaultEpilogueISK_SL_SL_NS1G_6thread17LinearCombinationISK_Li1EffLNS1L_9ScaleType4KindE0ELNS_15FloatRoundStyleE2ESK_EENS1_15EpilogueDefaultEEEEEvvEEEEvNT_6ParamsE)
        /*0020*/ 	.word	0x00000000
.L_19:


//--------------------- .nv.compat                --------------------------
	.section	.nv.compat,"",@"SHT_CUDA_COMPAT_INFO"
	.align	4
        /*0000*/ 	.byte	0x02, 0x09, 0x01, 0x00, 0x02, 0x02, 0x04, 0x00, 0x02, 0x05, 0x05, 0x00, 0x03, 0x07, 0x01, 0x01
        /*0010*/ 	.byte	0x02, 0x03, 0x01, 0x00, 0x02, 0x06, 0x01, 0x00, 0x04, 0x0b, 0x08, 0x00, 0x00, 0x00, 0x00, 0x00
        /*0020*/ 	.byte	0x00, 0x00, 0x00, 0x00


//--------------------- .nv.info._ZN7cutlass13device_kernelINS_4gemm6kernel13GemmUniversalIN4cute5tupleIJiiiiEEENS1_10collective13CollectiveMmaINS1_34MainloopSm90TmaGmmaWarpSpecializedILi4ENS5_IJNS4_1CILi2EEESB_NSA_ILi1EEEEEENS1_35KernelTmaWarpSpecializedCooperativeEEENS5_IJNSA_ILi256EEENSA_ILi64EEENSA_ILi128EEEEEENS_10bfloat16_tENS5_IJlSC_lEEESK_SL_NS4_8TiledMMAINS4_8MMA_AtomIJNS4_4SM904GMMA27MMA_64x64x16_F32BF16BF16_SSILNSP_5MajorE0ELSR_0ELNSP_7ScaleInE1ELSS_1EEEEEENS4_6LayoutINS5_IJSB_SC_SC_EEENS5_IJSC_NSA_ILi0EEESX_EEEEENS5_IJNS4_10UnderscoreES10_S10_EEEEENS4_23SM90_TMA_LOAD_MULTICASTENS4_14ComposedLayoutINS4_7SwizzleILi3ELi4ELi3EEENS4_18smem_ptr_flag_bitsILi16EEENSV_INS5_IJNSA_ILi8EEESH_EEENS5_IJSH_SC_EEEEEEEvNS4_8identityES13_S1D_vS1E_EENS_8epilogue10collective6detail29Sm90TmaWarpSpecializedAdapterINS1H_15DefaultEpilogueISK_SL_SL_NS1G_6thread17LinearCombinationISK_Li1EffLNS1L_9ScaleType4KindE0ELNS_15FloatRoundStyleE2ESK_EENS1_15EpilogueDefaultEEEEEvvEEEEvNT_6ParamsE --------------------------
	.section	.nv.info._ZN7cutlass13device_kernelINS_4gemm6kernel13GemmUniversalIN4cute5tupleIJiiiiEEENS1_10collective13CollectiveMmaINS1_34MainloopSm90TmaGmmaWarpSpecializedILi4ENS5_IJNS4_1CILi2EEESB_NSA_ILi1EEEEEENS1_35KernelTmaWarpSpecializedCooperativeEEENS5_IJNSA_ILi256EEENSA_ILi64EEENSA_ILi128EEEEEENS_10bfloat16_tENS5_IJlSC_lEEESK_SL_NS4_8TiledMMAINS4_8MMA_AtomIJNS4_4SM904GMMA27MMA_64x64x16_F32BF16BF16_SSILNSP_5MajorE0ELSR_0ELNSP_7ScaleInE1ELSS_1EEEEEENS4_6LayoutINS5_IJSB_SC_SC_EEENS5_IJSC_NSA_ILi0EEESX_EEEEENS5_IJNS4_10UnderscoreES10_S10_EEEEENS4_23SM90_TMA_LOAD_MULTICASTENS4_14ComposedLayoutINS4_7SwizzleILi3ELi4ELi3EEENS4_18smem_ptr_flag_bitsILi16EEENSV_INS5_IJNSA_ILi8EEESH_EEENS5_IJSH_SC_EEEEEEEvNS4_8identityES13_S1D_vS1E_EENS_8epilogue10collective6detail29Sm90TmaWarpSpecializedAdapterINS1H_15DefaultEpilogueISK_SL_SL_NS1G_6thread17LinearCombinationISK_Li1EffLNS1L_9ScaleType4KindE0ELNS_15FloatRoundStyleE2ESK_EENS1_15EpilogueDefaultEEEEEvvEEEEvNT_6ParamsE,"",@"SHT_CUDA_INFO"
	.sectionflags	@""
	.align	4


	//----- nvinfo : EIATTR_CUDA_API_VERSION
	.align		4
        /*0000*/ 	.byte	0x04, 0x37
        /*0002*/ 	.short	(.L_21 - .L_20)
.L_20:
        /*0004*/ 	.word	0x00000082


	//----- nvinfo : EIATTR_KPARAM_INFO
	.align		4
.L_21:
        /*0008*/ 	.byte	0x04, 0x17
        /*000a*/ 	.short	(.L_23 - .L_22)
.L_22:
        /*000c*/ 	.word	0x00000000
        /*0010*/ 	.short	0x0000
        /*0012*/ 	.short	0x0070
        /*0014*/ 	.byte	0x00, 0xf0, 0x01, 0x10


	//----- nvinfo : EIATTR_SPARSE_MMA_MASK
	.align		4
.L_23:
        /*0018*/ 	.byte	0x03, 0x50
        /*001a*/ 	.short	0x0000


	//----- nvinfo : EIATTR_MAXREG_COUNT
	.align		4
        /*001c*/ 	.byte	0x03, 0x1b
        /*001e*/ 	.short	0x00a8


	//----- nvinfo : EIATTR_NUM_BARRIERS
	.align		4
        /*0020*/ 	.byte	0x02, 0x4c
        /*0022*/ 	.byte	0x01
	.zero		1


	//----- nvinfo : EIATTR_EXTERNS
	.align		4
        /*0024*/ 	.byte	0x04, 0x0f
        /*0026*/ 	.short	(.L_25 - .L_24)


	//   ....[0]....
	.align		4
.L_24:
        /*0028*/ 	.word	index@(__assertfail)


	//----- nvinfo : EIATTR_MERCURY_ISA_VERSION
	.align		4
.L_25:
        /*002c*/ 	.byte	0x03, 0x5f
        /*002e*/ 	.short	0x0101


	//----- nvinfo : EIATTR_INT_WARP_WIDE_INSTR_OFFSETS
	.align		4
        /*0030*/ 	.byte	0x04, 0x31
        /*0032*/ 	.short	(.L_27 - .L_26)


	//   ....[0]....
.L_26:
        /*0034*/ 	.word	0x00000480


	//   ....[1]....
        /*0038*/ 	.word	0x000004b0


	//   ....[2]....
        /*003c*/ 	.word	0x00000670


	//   ....[3]....
        /*0040*/ 	.word	0x000028d0


	//----- nvinfo : EIATTR_COOP_GROUP_MASK_REGIDS
	.align		4
.L_27:
        /*0044*/ 	.byte	0x04, 0x29
        /*0046*/ 	.short	(.L_29 - .L_28)


	//   ....[0]....
.L_28:
        /*0048*/ 	.word	0xffffffff


	//   ....[1]....
        /*004c*/ 	.word	0xffffffff


	//   ....[2]....
        /*0050*/ 	.word	0xffffffff


	//   ....[3]....
        /*0054*/ 	.word	0xffffffff


	//   ....[4]....
        /*0058*/ 	.word	0xffffffff


	//   ....[5]....
        /*005c*/ 	.word	0xffffffff


	//----- nvinfo : EIATTR_COOP_GROUP_INSTR_OFFSETS
	.align		4
.L_29:
        /*0060*/ 	.byte	0x04, 0x28
        /*0062*/ 	.short	(.L_31 - .L_30)


	//   ....[0]....
.L_30:
        /*0064*/ 	.word	0x00000060


	//   ....[1]....
        /*0068*/ 	.word	0x00000070


	//   ....[2]....
        /*006c*/ 	.word	0x00000130


	//   ....[3]....
        /*0070*/ 	.word	0x000002d0


	//   ....[4]....
        /*0074*/ 	.word	0x00000800


	//   ....[5]....
        /*0078*/ 	.word	0x000014c0


	//----- nvinfo : EIATTR_REG_RECONFIG
	.align		4
.L_31:
        /*007c*/ 	.byte	0x01, 0x54
	.zero		2


	//----- nvinfo : EIATTR_SYSCALL_OFFSETS
	.align		4
        /*0080*/ 	.byte	0x04, 0x46
        /*0082*/ 	.short	(.L_33 - .L_32)


	//   ....[0]....
.L_32:
        /*0084*/ 	.word	0x000016b0


	//----- nvinfo : EIATTR_MBARRIER_INSTR_OFFSETS
	.align		4
.L_33:
        /*0088*/ 	.byte	0x04, 0x39
        /*008a*/ 	.short	(.L_35 - .L_34)


	//   ....[0]....
.L_34:
        /*008c*/ 	.word	0x00000230
        /*0090*/ 	.word	0x000000ff
        /*0094*/ 	.word	0x00000000
        /*0098*/ 	.short	0x0100
        /*009a*/ 	.byte	0x08
	.zero		1


	//   ....[1]....
        /*009c*/ 	.word	0x00000240
        /*00a0*/ 	.word	0x000000ff
        /*00a4*/ 	.word	0x00000020
        /*00a8*/ 	.short	0x0100
        /*00aa*/ 	.byte	0x08
	.zero		1


	//   ....[2]....
        /*00ac*/ 	.word	0x00000250
        /*00b0*/ 	.word	0x000000ff
        /*00b4*/ 	.word	0x00000008
        /*00b8*/ 	.short	0x0100
        /*00ba*/ 	.byte	0x08
	.zero		1


	//   ....[3]....
        /*00bc*/ 	.word	0x00000260
        /*00c0*/ 	.word	0x000000ff
        /*00c4*/ 	.word	0x00000028
        /*00c8*/ 	.short	0x0100
        /*00ca*/ 	.byte	0x08
	.zero		1


	//   ....[4]....
        /*00cc*/ 	.word	0x00000270
        /*00d0*/ 	.word	0x000000ff
        /*00d4*/ 	.word	0x00000010
        /*00d8*/ 	.short	0x0100
        /*00da*/ 	.byte	0x08
	.zero		1


	//   ....[5]....
        /*00dc*/ 	.word	0x00000280
        /*00e0*/ 	.word	0x000000ff
        /*00e4*/ 	.word	0x00000030
        /*00e8*/ 	.short	0x0100
        /*00ea*/ 	.byte	0x08
	.zero		1


	//   ....[6]....
        /*00ec*/ 	.word	0x00000290
        /*00f0*/ 	.word	0x000000ff
        /*00f4*/ 	.word	0x00000018
        /*00f8*/ 	.short	0x0100
        /*00fa*/ 	.byte	0x08
	.zero		1


	//   ....[7]....
        /*00fc*/ 	.word	0x000002a0
        /*0100*/ 	.word	0x000000ff
        /*0104*/ 	.word	0x00000038
        /*0108*/ 	.short	0x0100
        /*010a*/ 	.byte	0x08
	.zero		1


	//   ....[8]....
        /*010c*/ 	.word	0x00000700
        /*0110*/ 	.word	0x000000ff
        /*0114*/ 	.word	0x00000050
        /*0118*/ 	.short	0x0100
        /*011a*/ 	.byte	0x06
	.zero		1


	//   ....[9]....
        /*011c*/ 	.word	0x00000790
        /*0120*/ 	.word	0x000000ff
        /*0124*/ 	.word	0x00000058
        /*0128*/ 	.short	0x0100
        /*012a*/ 	.byte	0x06
	.zero		1


	//   ....[10]....
        /*012c*/ 	.word	0x00001770
        /*0130*/ 	.word	0x00000003
        /*0134*/ 	.word	0x00000000
        /*0138*/ 	.short	0x010a
        /*013a*/ 	.byte	0x3f
	.zero		1


	//   ....[11]....
        /*013c*/ 	.word	0x000017d0
        /*0140*/ 	.word	0x00000003
        /*0144*/ 	.word	0x00000000
        /*0148*/ 	.short	0x010a
        /*014a*/ 	.byte	0x3f
	.zero		1


	//   ....[12]....
        /*014c*/ 	.word	0x00002020
        /*0150*/ 	.word	0x00000005
        /*0154*/ 	.word	0x00000000
        /*0158*/ 	.short	0x010a
        /*015a*/ 	.byte	0x3f
	.zero		1


	//   ....[13]....
        /*015c*/ 	.word	0x00002060
        /*0160*/ 	.word	0x00000005
        /*0164*/ 	.word	0x00000000
        /*0168*/ 	.short	0x010a
        /*016a*/ 	.byte	0x3f
	.zero		1


	//   ....[14]....
        /*016c*/ 	.word	0x00002780
        /*0170*/ 	.word	0x00000005
        /*0174*/ 	.word	0x00000000
        /*0178*/ 	.short	0x0101
        /*017a*/ 	.byte	0x3f
	.zero		1


	//   ....[15]....
        /*017c*/ 	.word	0x00002940
        /*0180*/ 	.word	0x00000003
        /*0184*/ 	.word	0x00000000
        /*0188*/ 	.short	0x0101
        /*018a*/ 	.byte	0x3f
	.zero		1


	//   ....[16]....
        /*018c*/ 	.word	0x00008530
        /*0190*/ 	.word	0x00000014
        /*0194*/ 	.word	0x00000020
        /*0198*/ 	.short	0x010a
        /*019a*/ 	.byte	0x3f
	.zero		1


	//   ....[17]....
        /*019c*/ 	.word	0x000089d0
        /*01a0*/ 	.word	0x00000004
        /*01a4*/ 	.word	0x00000058
        /*01a8*/ 	.short	0x0101
        /*01aa*/ 	.byte	0x3f
	.zero		1


	//   ....[18]....
        /*01ac*/ 	.word	0x000090f0
        /*01b0*/ 	.word	0x00000005
        /*01b4*/ 	.word	0x00000000
        /*01b8*/ 	.short	0x010a
        /*01ba*/ 	.byte	0x3f
	.zero		1


	//   ....[19]....
        /*01bc*/ 	.word	0x00009170
        /*01c0*/ 	.word	0x00000007
        /*01c4*/ 	.word	0x00000000
        /*01c8*/ 	.short	0x010a
        /*01ca*/ 	.byte	0x3f
	.zero		1


	//   ....[20]....
        /*01cc*/ 	.word	0x00009200
        /*01d0*/ 	.word	0x00000006
        /*01d4*/ 	.word	0x00000000
        /*01d8*/ 	.short	0x010a
        /*01da*/ 	.byte	0x3f
	.zero		1


	//   ....[21]....
        /*01dc*/ 	.word	0x00009290
        /*01e0*/ 	.word	0x00000003
        /*01e4*/ 	.word	0x00000000
        /*01e8*/ 	.short	0x010a
        /*01ea*/ 	.byte	0x3f
	.zero		1


	//   ....[22]....
        /*01ec*/ 	.word	0x000092f0
        /*01f0*/ 	.word	0x00000003
        /*01f4*/ 	.word	0x00000000
        /*01f8*/ 	.short	0x010a
        /*01fa*/ 	.byte	0x3f
	.zero		1


	//   ....[23]....
        /*01fc*/ 	.word	0x00009340
        /*0200*/ 	.word	0x00000005
        /*0204*/ 	.word	0x00000000
        /*0208*/ 	.short	0x010a
        /*020a*/ 	.byte	0x3f
	.zero		1


	//   ....[24]....
        /*020c*/ 	.word	0x00009410
        /*0210*/ 	.word	0x00000014
        /*0214*/ 	.word	0x00000020
        /*0218*/ 	.short	0x010a
        /*021a*/ 	.byte	0x3f
	.zero		1


	//   ....[25]....
        /*021c*/ 	.word	0x000094e0
        /*0220*/ 	.word	0x00000005
        /*0224*/ 	.word	0x00000000
        /*0228*/ 	.short	0x010a
        /*022a*/ 	.byte	0x3f
	.zero		1


	//   ....[26]....
        /*022c*/ 	.word	0x00009530
        /*0230*/ 	.word	0x00000007
        /*0234*/ 	.word	0x00000000
        /*0238*/ 	.short	0x010a
        /*023a*/ 	.byte	0x3f
	.zero		1


	//   ....[27]....
        /*023c*/ 	.word	0x00009580
        /*0240*/ 	.word	0x00000006
        /*0244*/ 	.word	0x00000000
        /*0248*/ 	.short	0x010a
        /*024a*/ 	.byte	0x3f
	.zero		1


	//----- nvinfo : EIATTR_NUM_MBARRIERS
	.align		4
.L_35:
        /*024c*/ 	.byte	0x03, 0x38
        /*024e*/ 	.short	0x000a


	//----- nvinfo : EIATTR_EXIT_INSTR_OFFSETS
	.align		4
        /*0250*/ 	.byte	0x04, 0x1c
        /*0252*/ 	.short	(.L_37 - .L_36)


	//   ....[0]....
.L_36:
        /*0254*/ 	.word	0x000009e0


	//   ....[1]....
        /*0258*/ 	.word	0x00001200


	//   ....[2]....
        /*025c*/ 	.word	0x00007bd0


	//   ....[3]....
        /*0260*/ 	.word	0x00008130


	//   ....[4]....
        /*0264*/ 	.word	0x000092e0


	//----- nvinfo : EIATTR_MAX_THREADS
	.align		4
.L_37:
        /*0268*/ 	.byte	0x04, 0x05
        /*026a*/ 	.short	(.L_39 - .L_38)
.L_38:
        /*026c*/ 	.word	0x00000180
        /*0270*/ 	.word	0x00000001
        /*0274*/ 	.word	0x00000001


	//----- nvinfo : EIATTR_CRS_STACK_SIZE
	.align		4
.L_39:
        /*0278*/ 	.byte	0x04, 0x1e
        /*027a*/ 	.short	(.L_41 - .L_40)
.L_40:
        /*027c*/ 	.word	0x00000000


	//----- nvinfo : EIATTR_CBANK_PARAM_SIZE
	.align		4
.L_41:
        /*0280*/ 	.byte	0x03, 0x19
        /*0282*/ 	.short	0x0470


	//----- nvinfo : EIATTR_PARAM_CBANK
	.align		4
        /*0284*/ 	.byte	0x04, 0x0a
        /*0286*/ 	.short	(.L_43 - .L_42)
	.align		4
.L_42:
        /*0288*/ 	.word	index@(.nv.constant0._ZN7cutlass13device_kernelINS_4gemm6kernel13GemmUniversalIN4cute5tupleIJiiiiEEENS1_10collective13CollectiveMmaINS1_34MainloopSm90TmaGmmaWarpSpecializedILi4ENS5_IJNS4_1CILi2EEESB_NSA_ILi1EEEEEENS1_35KernelTmaWarpSpecializedCooperativeEEENS5_IJNSA_ILi256EEENSA_ILi64EEENSA_ILi128EEEEEENS_10bfloat16_tENS5_IJlSC_lEEESK_SL_NS4_8TiledMMAINS4_8MMA_AtomIJNS4_4SM904GMMA27MMA_64x64x16_F32BF16BF16_SSILNSP_5MajorE0ELSR_0ELNSP_7ScaleInE1ELSS_1EEEEEENS4_6LayoutINS5_IJSB_SC_SC_EEENS5_IJSC_NSA_ILi0EEESX_EEEEENS5_IJNS4_10UnderscoreES10_S10_EEEEENS4_23SM90_TMA_LOAD_MULTICASTENS4_14ComposedLayoutINS4_7SwizzleILi3ELi4ELi3EEENS4_18smem_ptr_flag_bitsILi16EEENSV_INS5_IJNSA_ILi8EEESH_EEENS5_IJSH_SC_EEEEEEEvNS4_8identityES13_S1D_vS1E_EENS_8epilogue10collective6detail29Sm90TmaWarpSpecializedAdapterINS1H_15DefaultEpilogueISK_SL_SL_NS1G_6thread17LinearCombinationISK_Li1EffLNS1L_9ScaleType4KindE0ELNS_15FloatRoundStyleE2ESK_EENS1_15EpilogueDefaultEEEEEvvEEEEvNT_6ParamsE)
        /*028c*/ 	.short	0x0210
        /*028e*/ 	.short	0x0470


	//----- nvinfo : EIATTR_SW_WAR
	.align		4
.L_43:
        /*0290*/ 	.byte	0x04, 0x36
        /*0292*/ 	.short	(.L_45 - .L_44)
.L_44:
        /*0294*/ 	.word	0x00000008
.L_45:


//--------------------- .nv.callgraph             --------------------------
	.section	.nv.callgraph,"",@"SHT_CUDA_CALLGRAPH"
	.align	4
	.sectionentsize	8
	.align		4
        /*0000*/ 	.word	0x00000000
	.align		4
        /*0004*/ 	.word	0xffffffff
	.align		4
        /*0008*/ 	.word	index@(_ZN7cutlass13device_kernelINS_4gemm6kernel13GemmUniversalIN4cute5tupleIJiiiiEEENS1_10collective13CollectiveMmaINS1_34MainloopSm90TmaGmmaWarpSpecializedILi4ENS5_IJNS4_1CILi2EEESB_NSA_ILi1EEEEEENS1_35KernelTmaWarpSpecializedCooperativeEEENS5_IJNSA_ILi256EEENSA_ILi64EEENSA_ILi128EEEEEENS_10bfloat16_tENS5_IJlSC_lEEESK_SL_NS4_8TiledMMAINS4_8MMA_AtomIJNS4_4SM904GMMA27MMA_64x64x16_F32BF16BF16_SSILNSP_5MajorE0ELSR_0ELNSP_7ScaleInE1ELSS_1EEEEEENS4_6LayoutINS5_IJSB_SC_SC_EEENS5_IJSC_NSA_ILi0EEESX_EEEEENS5_IJNS4_10UnderscoreES10_S10_EEEEENS4_23SM90_TMA_LOAD_MULTICASTENS4_14ComposedLayoutINS4_7SwizzleILi3ELi4ELi3EEENS4_18smem_ptr_flag_bitsILi16EEENSV_INS5_IJNSA_ILi8EEESH_EEENS5_IJSH_SC_EEEEEEEvNS4_8identityES13_S1D_vS1E_EENS_8epilogue10collective6detail29Sm90TmaWarpSpecializedAdapterINS1H_15DefaultEpilogueISK_SL_SL_NS1G_6thread17LinearCombinationISK_Li1EffLNS1L_9ScaleType4KindE0ELNS_15FloatRoundStyleE2ESK_EENS1_15EpilogueDefaultEEEEEvvEEEEvNT_6ParamsE)
	.align		4
        /*000c*/ 	.word	index@(__assertfail)
	.align		4
        /*0010*/ 	.word	0x00000000
	.align		4
        /*0014*/ 	.word	0xfffffffe
	.align		4
        /*0018*/ 	.word	0x00000000
	.align		4
        /*001c*/ 	.word	0xfffffffd
	.align		4
        /*0020*/ 	.word	0x00000000
	.align		4
        /*0024*/ 	.word	0xfffffffc


//--------------------- .nv.constant4             --------------------------
	.section	.nv.constant4,"a",@progbits
	.align	8
	.align		8
.nv.constant4:
        /*0000*/ 	.dword	__assertfail
	.align		8
        /*0008*/ 	.dword	__unnamed_1
	.align		8
        /*0010*/ 	.dword	_ZN39_INTERNAL_6f2a3630_4_k_cu_a1ebae27_39214cuda3std3__45__cpo5beginE
	.align		8
        /*0018*/ 	.dword	_ZN39_INTERNAL_6f2a3630_4_k_cu_a1ebae27_39214cuda3std3__45__cpo3endE
	.align		8
        /*0020*/ 	.dword	_ZN39_INTERNAL_6f2a3630_4_k_cu_a1ebae27_39214cuda3std3__45__cpo6cbeginE
	.align		8
        /*0028*/ 	.dword	_ZN39_INTERNAL_6f2a3630_4_k_cu_a1ebae27_39214cuda3std3__45__cpo4cendE
	.align		8
        /*0030*/ 	.dword	_ZN39_INTERNAL_6f2a3630_4_k_cu_a1ebae27_39214cuda3std3__441_GLOBAL__N__6f2a3630_4_k_cu_a1ebae27_39216ignoreE
	.align		8
        /*0038*/ 	.dword	_ZN39_INTERNAL_6f2a3630_4_k_cu_a1ebae27_39214cuda3std3__419piecewise_constructE
	.align		8
        /*0040*/ 	.dword	_ZN39_INTERNAL_6f2a3630_4_k_cu_a1ebae27_39214cuda3std3__48in_placeE
	.align		8
        /*0048*/ 	.dword	_ZN39_INTERNAL_6f2a3630_4_k_cu_a1ebae27_39214cuda3std6ranges3__45__cpo4swapE
	.align		8
        /*0050*/ 	.dword	_ZN39_INTERNAL_6f2a3630_4_k_cu_a1ebae27_39214cuda3std6ranges3__45__cpo9iter_moveE
	.align		8
        /*0058*/ 	.dword	_ZN39_INTERNAL_6f2a3630_4_k_cu_a1ebae27_39214cute7productE
	.align		8
        /*0060*/ 	.dword	_ZN39_INTERNAL_6f2a3630_4_k_cu_a1ebae27_39214cute1_E
	.align		8
        /*0068*/ 	.dword	$str$22
	.align		8
        /*0070*/ 	.dword	$str$23


//--------------------- .text._ZN7cutlass13device_kernelINS_4gemm6kernel13GemmUniversalIN4cute5tupleIJiiiiEEENS1_10collective13CollectiveMmaINS1_34MainloopSm90TmaGmmaWarpSpecializedILi4ENS5_IJNS4_1CILi2EEESB_NSA_ILi1EEEEEENS1_35KernelTmaWarpSpecializedCooperativeEEENS5_IJNSA_ILi256EEENSA_ILi64EEENSA_ILi128EEEEEENS_10bfloat16_tENS5_IJlSC_lEEESK_SL_NS4_8TiledMMAINS4_8MMA_AtomIJNS4_4SM904GMMA27MMA_64x64x16_F32BF16BF16_SSILNSP_5MajorE0ELSR_0ELNSP_7ScaleInE1ELSS_1EEEEEENS4_6LayoutINS5_IJSB_SC_SC_EEENS5_IJSC_NSA_ILi0EEESX_EEEEENS5_IJNS4_10UnderscoreES10_S10_EEEEENS4_23SM90_TMA_LOAD_MULTICASTENS4_14ComposedLayoutINS4_7SwizzleILi3ELi4ELi3EEENS4_18smem_ptr_flag_bitsILi16EEENSV_INS5_IJNSA_ILi8EEESH_EEENS5_IJSH_SC_EEEEEEEvNS4_8identityES13_S1D_vS1E_EENS_8epilogue10collective6detail29Sm90TmaWarpSpecializedAdapterINS1H_15DefaultEpilogueISK_SL_SL_NS1G_6thread17LinearCombinationISK_Li1EffLNS1L_9ScaleType4KindE0ELNS_15FloatRoundStyleE2ESK_EENS1_15EpilogueDefaultEEEEEvvEEEEvNT_6ParamsE --------------------------
	.section	.text._ZN7cutlass13device_kernelINS_4gemm6kernel13GemmUniversalIN4cute5tupleIJiiiiEEENS1_10collective13CollectiveMmaINS1_34MainloopSm90TmaGmmaWarpSpecializedILi4ENS5_IJNS4_1CILi2EEESB_NSA_ILi1EEEEEENS1_35KernelTmaWarpSpecializedCooperativeEEENS5_IJNSA_ILi256EEENSA_ILi64EEENSA_ILi128EEEEEENS_10bfloat16_tENS5_IJlSC_lEEESK_SL_NS4_8TiledMMAINS4_8MMA_AtomIJNS4_4SM904GMMA27MMA_64x64x16_F32BF16BF16_SSILNSP_5MajorE0ELSR_0ELNSP_7ScaleInE1ELSS_1EEEEEENS4_6LayoutINS5_IJSB_SC_SC_EEENS5_IJSC_NSA_ILi0EEESX_EEEEENS5_IJNS4_10UnderscoreES10_S10_EEEEENS4_23SM90_TMA_LOAD_MULTICASTENS4_14ComposedLayoutINS4_7SwizzleILi3ELi4ELi3EEENS4_18smem_ptr_flag_bitsILi16EEENSV_INS5_IJNSA_ILi8EEESH_EEENS5_IJSH_SC_EEEEEEEvNS4_8identityES13_S1D_vS1E_EENS_8epilogue10collective6detail29Sm90TmaWarpSpecializedAdapterINS1H_15DefaultEpilogueISK_SL_SL_NS1G_6thread17LinearCombinationISK_Li1EffLNS1L_9ScaleType4KindE0ELNS_15FloatRoundStyleE2ESK_EENS1_15EpilogueDefaultEEEEEvvEEEEvNT_6ParamsE,"ax",@progbits
	.align	128
.text._ZN7cutlass13device_kernelINS_4gemm6kernel13GemmUniversalIN4cute5tupleIJiiiiEEENS1_10collective13CollectiveMmaINS1_34MainloopSm90TmaGmmaWarpSpecializedILi4ENS5_IJNS4_1CILi2EEESB_NSA_ILi1EEEEEENS1_35KernelTmaWarpSpecializedCooperativeEEENS5_IJNSA_ILi256EEENSA_ILi64EEENSA_ILi128EEEEEENS_10bfloat16_tENS5_IJlSC_lEEESK_SL_NS4_8TiledMMAINS4_8MMA_AtomIJNS4_4SM904GMMA27MMA_64x64x16_F32BF16BF16_SSILNSP_5MajorE0ELSR_0ELNSP_7ScaleInE1ELSS_1EEEEEENS4_6LayoutINS5_IJSB_SC_SC_EEENS5_IJSC_NSA_ILi0EEESX_EEEEENS5_IJNS4_10UnderscoreES10_S10_EEEEENS4_23SM90_TMA_LOAD_MULTICASTENS4_14ComposedLayoutINS4_7SwizzleILi3ELi4ELi3EEENS4_18smem_ptr_flag_bitsILi16EEENSV_INS5_IJNSA_ILi8EEESH_EEENS5_IJSH_SC_EEEEEEEvNS4_8identityES13_S1D_vS1E_EENS_8epilogue10collective6detail29Sm90TmaWarpSpecializedAdapterINS1H_15DefaultEpilogueISK_SL_SL_NS1G_6thread17LinearCombinationISK_Li1EffLNS1L_9ScaleType4KindE0ELNS_15FloatRoundStyleE2ESK_EENS1_15EpilogueDefaultEEEEEvvEEEEvNT_6ParamsE:
        .type           _ZN7cutlass13device_kernelINS_4gemm6kernel13GemmUniversalIN4cute5tupleIJiiiiEEENS1_10collective13CollectiveMmaINS1_34MainloopSm90TmaGmmaWarpSpecializedILi4ENS5_IJNS4_1CILi2EEESB_NSA_ILi1EEEEEENS1_35KernelTmaWarpSpecializedCooperativeEEENS5_IJNSA_ILi256EEENSA_ILi64EEENSA_ILi128EEEEEENS_10bfloat16_tENS5_IJlSC_lEEESK_SL_NS4_8TiledMMAINS4_8MMA_AtomIJNS4_4SM904GMMA27MMA_64x64x16_F32BF16BF16_SSILNSP_5MajorE0ELSR_0ELNSP_7ScaleInE1ELSS_1EEEEEENS4_6LayoutINS5_IJSB_SC_SC_EEENS5_IJSC_NSA_ILi0EEESX_EEEEENS5_IJNS4_10UnderscoreES10_S10_EEEEENS4_23SM90_TMA_LOAD_MULTICASTENS4_14ComposedLayoutINS4_7SwizzleILi3ELi4ELi3EEENS4_18smem_ptr_flag_bitsILi16EEENSV_INS5_IJNSA_ILi8EEESH_EEENS5_IJSH_SC_EEEEEEEvNS4_8identityES13_S1D_vS1E_EENS_8epilogue10collective6detail29Sm90TmaWarpSpecializedAdapterINS1H_15DefaultEpilogueISK_SL_SL_NS1G_6thread17LinearCombinationISK_Li1EffLNS1L_9ScaleType4KindE0ELNS_15FloatRoundStyleE2ESK_EENS1_15EpilogueDefaultEEEEEvvEEEEvNT_6ParamsE,@function
        .size           _ZN7cutlass13device_kernelINS_4gemm6kernel13GemmUniversalIN4cute5tupleIJiiiiEEENS1_10collective13CollectiveMmaINS1_34MainloopSm90TmaGmmaWarpSpecializedILi4ENS5_IJNS4_1CILi2EEESB_NSA_ILi1EEEEEENS1_35KernelTmaWarpSpecializedCooperativeEEENS5_IJNSA_ILi256EEENSA_ILi64EEENSA_ILi128EEEEEENS_10bfloat16_tENS5_IJlSC_lEEESK_SL_NS4_8TiledMMAINS4_8MMA_AtomIJNS4_4SM904GMMA27MMA_64x64x16_F32BF16BF16_SSILNSP_5MajorE0ELSR_0ELNSP_7ScaleInE1ELSS_1EEEEEENS4_6LayoutINS5_IJSB_SC_SC_EEENS5_IJSC_NSA_ILi0EEESX_EEEEENS5_IJNS4_10UnderscoreES10_S10_EEEEENS4_23SM90_TMA_LOAD_MULTICASTENS4_14ComposedLayoutINS4_7SwizzleILi3ELi4ELi3EEENS4_18smem_ptr_flag_bitsILi16EEENSV_INS5_IJNSA_ILi8EEESH_EEENS5_IJSH_SC_EEEEEEEvNS4_8identityES13_S1D_vS1E_EENS_8epilogue10collective6detail29Sm90TmaWarpSpecializedAdapterINS1H_15DefaultEpilogueISK_SL_SL_NS1G_6thread17LinearCombinationISK_Li1EffLNS1L_9ScaleType4KindE0ELNS_15FloatRoundStyleE2ESK_EENS1_15EpilogueDefaultEEEEEvvEEEEvNT_6ParamsE,(.L_x_195 - _ZN7cutlass13device_kernelINS_4gemm6kernel13GemmUniversalIN4cute5tupleIJiiiiEEENS1_10collective13CollectiveMmaINS1_34MainloopSm90TmaGmmaWarpSpecializedILi4ENS5_IJNS4_1CILi2EEESB_NSA_ILi1EEEEEENS1_35KernelTmaWarpSpecializedCooperativeEEENS5_IJNSA_ILi256EEENSA_ILi64EEENSA_ILi128EEEEEENS_10bfloat16_tENS5_IJlSC_lEEESK_SL_NS4_8TiledMMAINS4_8MMA_AtomIJNS4_4SM904GMMA27MMA_64x64x16_F32BF16BF16_SSILNSP_5MajorE0ELSR_0ELNSP_7ScaleInE1ELSS_1EEEEEENS4_6LayoutINS5_IJSB_SC_SC_EEENS5_IJSC_NSA_ILi0EEESX_EEEEENS5_IJNS4_10UnderscoreES10_S10_EEEEENS4_23SM90_TMA_LOAD_MULTICASTENS4_14ComposedLayoutINS4_7SwizzleILi3ELi4ELi3EEENS4_18smem_ptr_flag_bitsILi16EEENSV_INS5_IJNSA_ILi8EEESH_EEENS5_IJSH_SC_EEEEEEEvNS4_8identityES13_S1D_vS1E_EENS_8epilogue10collective6detail29Sm90TmaWarpSpecializedAdapterINS1H_15DefaultEpilogueISK_SL_SL_NS1G_6thread17LinearCombinationISK_Li1EffLNS1L_9ScaleType4KindE0ELNS_15FloatRoundStyleE2ESK_EENS1_15EpilogueDefaultEEEEEvvEEEEvNT_6ParamsE)
        .other          _ZN7cutlass13device_kernelINS_4gemm6kernel13GemmUniversalIN4cute5tupleIJiiiiEEENS1_10collective13CollectiveMmaINS1_34MainloopSm90TmaGmmaWarpSpecializedILi4ENS5_IJNS4_1CILi2EEESB_NSA_ILi1EEEEEENS1_35KernelTmaWarpSpecializedCooperativeEEENS5_IJNSA_ILi256EEENSA_ILi64EEENSA_ILi128EEEEEENS_10bfloat16_tENS5_IJlSC_lEEESK_SL_NS4_8TiledMMAINS4_8MMA_AtomIJNS4_4SM904GMMA27MMA_64x64x16_F32BF16BF16_SSILNSP_5MajorE0ELSR_0ELNSP_7ScaleInE1ELSS_1EEEEEENS4_6LayoutINS5_IJSB_SC_SC_EEENS5_IJSC_NSA_ILi0EEESX_EEEEENS5_IJNS4_10UnderscoreES10_S10_EEEEENS4_23SM90_TMA_LOAD_MULTICASTENS4_14ComposedLayoutINS4_7SwizzleILi3ELi4ELi3EEENS4_18smem_ptr_flag_bitsILi16EEENSV_INS5_IJNSA_ILi8EEESH_EEENS5_IJSH_SC_EEEEEEEvNS4_8identityES13_S1D_vS1E_EENS_8epilogue10collective6detail29Sm90TmaWarpSpecializedAdapterINS1H_15DefaultEpilogueISK_SL_SL_NS1G_6thread17LinearCombinationISK_Li1EffLNS1L_9ScaleType4KindE0ELNS_15FloatRoundStyleE2ESK_EENS1_15EpilogueDefaultEEEEEvvEEEEvNT_6ParamsE,@"STO_CUDA_ENTRY STV_DEFAULT"
_ZN7cutlass13device_kernelINS_4gemm6kernel13GemmUniversalIN4cute5tupleIJiiiiEEENS1_10collective13CollectiveMmaINS1_34MainloopSm90TmaGmmaWarpSpecializedILi4ENS5_IJNS4_1CILi2EEESB_NSA_ILi1EEEEEENS1_35KernelTmaWarpSpecializedCooperativeEEENS5_IJNSA_ILi256EEENSA_ILi64EEENSA_ILi128EEEEEENS_10bfloat16_tENS5_IJlSC_lEEESK_SL_NS4_8TiledMMAINS4_8MMA_AtomIJNS4_4SM904GMMA27MMA_64x64x16_F32BF16BF16_SSILNSP_5MajorE0ELSR_0ELNSP_7ScaleInE1ELSS_1EEEEEENS4_6LayoutINS5_IJSB_SC_SC_EEENS5_IJSC_NSA_ILi0EEESX_EEEEENS5_IJNS4_10UnderscoreES10_S10_EEEEENS4_23SM90_TMA_LOAD_MULTICASTENS4_14ComposedLayoutINS4_7SwizzleILi3ELi4ELi3EEENS4_18smem_ptr_flag_bitsILi16EEENSV_INS5_IJNSA_ILi8EEESH_EEENS5_IJSH_SC_EEEEEEEvNS4_8identityES13_S1D_vS1E_EENS_8epilogue10collective6detail29Sm90TmaWarpSpecializedAdapterINS1H_15DefaultEpilogueISK_SL_SL_NS1G_6thread17LinearCombinationISK_Li1EffLNS1L_9ScaleType4KindE0ELNS_15FloatRoundStyleE2ESK_EENS1_15EpilogueDefaultEEEEEvvEEEEvNT_6ParamsE:
[----:B------:R-:W0:Y:S01]  /*0000*/  LDC R1, c[0x0][0x28] ;  /* 0x00000a00ff017b82 */ /* 0x000e220000000800 */
[----:B------:R-:W1:Y:S01]  /*0010*/  S2R R98, SR_TID.X ;  /* 0x0000000000627919 */ /* 0x000e620000002100 */
[----:B------:R-:W-:Y:S01]  /*0020*/  ELECT P0, URZ, PT ;  /* 0x00000000003f782f */ /* 0x000fe20003800000 */
[----:B------:R-:W-:Y:S01]  /*0030*/  BSSY B0, `(.L_x_0) ;  /* 0x000000f000007945 */ /* 0x000fe20003800000 */
[--C-:B-1----:R-:W-:Y:S02]  /*0040*/  SHF.R.U32.HI R0, RZ, 0x5, R98.reuse ;  /* 0x00000005ff007819 */ /* 0x102fe40000011662 */
[----:B------:R-:W-:-:S03]  /*0050*/  SHF.R.U32.HI R6, RZ, 0x7, R98 ;  /* 0x00000007ff067819 */ /* 0x000fc60000011662 */
[----:B------:R-:W1:Y:S04]  /*0060*/  SHFL.IDX PT, R2, R0, RZ, 0x1f ;  /* 0x00001fff00027589 */ /* 0x000e6800000e0000 */
[----:B------:R2:W3:Y:S01]  /*0070*/  SHFL.IDX PT, R5, R6, RZ, 0x1f ;  /* 0x00001fff06057589 */ /* 0x0004e200000e0000 */
[----:B-1----:R-:W-:-:S13]  /*0080*/  ISETP.NE.OR P0, PT, R2, RZ, !P0 ;  /* 0x000000ff0200720c */ /* 0x002fda0004705670 */
[----:B0-23--:R-:W-:Y:S05]  /*0090*/  @P0 BRA `(.L_x_1) ;  /* 0x0000000000200947 */ /* 0x00dfea0003800000 */
[----:B------:R-:W-:Y:S02]  /*00a0*/  ULDC.64 UR4, c[0x0][0x198] ;  /* 0x0000660000047ab9 */ /* 0x000fe40000000a00 */
[----:B------:R-:W-:Y:S02]  /*00b0*/  UIADD3 UR6, UP0, UR4, 0xf0, URZ ;  /* 0x000000f004067890 */ /* 0x000fe4000ff1e03f */
[----:B------:R-:W-:Y:S02]  /*00c0*/  UIADD3 UR4, UP1, UR4, 0x1f0, URZ ;  /* 0x000001f004047890 */ /* 0x000fe4000ff3e03f */
[----:B------:R-:W-:Y:S02]  /*00d0*/  UIADD3.X UR7, URZ, UR5, URZ, UP0, !UPT ;  /* 0x000000053f077290 */ /* 0x000fe400087fe43f */
[----:B------:R-:W-:-:S07]  /*00e0*/  UIADD3.X UR5, URZ, UR5, URZ, UP1, !UPT ;  /* 0x000000053f057290 */ /* 0x000fce0008ffe43f */
[----:B------:R0:W-:Y:S02]  /*00f0*/  UTMACCTL.PF [UR6] ;  /* 0x00000000060079b9 */ /* 0x0001e40008040000 */
[----:B------:R0:W-:Y:S02]  /*0100*/  UTMACCTL.PF [UR4] ;  /* 0x00000000040079b9 */ /* 0x0001e40008040000 */
[----:B0-----:R-:W-:Y:S01]  /*0110*/  NOP ;  /* 0x0000000000007918 */ /* 0x001fe20000000000 */
.L_x_1:
[----:B------:R-:W-:Y:S05]  /*0120*/  BSYNC B0 ;  /* 0x0000000000007941 */ /* 0x000fea0003800000 */
.L_x_0:
[----:B------:R-:W0:Y:S02]  /*0130*/  SHFL.IDX PT, R3, R0, RZ, 0x1f ;  /* 0x00001fff00037589 */ /* 0x000e2400000e0000 */
[----:B0-----:R-:W-:-:S13]  /*0140*/  ISETP.NE.AND P0, PT, R3, RZ, PT ;  /* 0x000000ff0300720c */ /* 0x001fda0003f05270 */
[----:B------:R-:W-:Y:S05]  /*0150*/  @P0 BRA `(.L_x_2) ;  /* 0x0000000000580947 */ /* 0x000fea0003800000 */
[----:B------:R-:W0:Y:S01]  /*0160*/  S2UR UR8, SR_CgaCtaId ;  /* 0x00000000000879c3 */ /* 0x000e220000008800 */
[----:B------:R-:W-:Y:S01]  /*0170*/  UMOV UR4, 0x400 ;  /* 0x0000040000047882 */ /* 0x000fe20000000000 */
[----:B------:R-:W-:Y:S01]  /*0180*/  UMOV UR5, 0x1 ;  /* 0x0000000100057882 */ /* 0x000fe20000000000 */
[----:B------:R-:W-:Y:S01]  /*0190*/  UMOV UR6, 0x6 ;  /* 0x0000000600067882 */ /* 0x000fe20000000000 */
[----:B------:R-:W-:Y:S01]  /*01a0*/  ELECT P0, URZ, PT ;  /* 0x00000000003f782f */ /* 0x000fe20003800000 */
[----:B------:R-:W-:-:S04]  /*01b0*/  UIADD3 UR6, -UR6, 0x100000, URZ ;  /* 0x0010000006067890 */ /* 0x000fc8000fffe13f */
[----:B------:R-:W-:Y:S02]  /*01c0*/  USHF.L.U32 UR7, UR6, 0xb, URZ ;  /* 0x0000000b06077899 */ /* 0x000fe4000800063f */
[----:B------:R-:W-:Y:S02]  /*01d0*/  USHF.L.U32 UR6, UR6, 0x1, URZ ;  /* 0x0000000106067899 */ /* 0x000fe4000800063f */
[----:B0-----:R-:W-:Y:S02]  /*01e0*/  ULEA UR8, UR8, UR4, 0x18 ;  /* 0x0000000408087291 */ /* 0x001fe4000f8ec03f */
[----:B------:R-:W-:-:S04]  /*01f0*/  UIADD3 UR4, -UR5, 0x100000, URZ ;  /* 0x0010000005047890 */ /* 0x000fc8000fffe13f */
[----:B------:R-:W-:Y:S02]  /*0200*/  USHF.L.U32 UR5, UR4, 0xb, URZ ;  /* 0x0000000b04057899 */ /* 0x000fe4000800063f */
[----:B------:R-:W-:Y:S01]  /*0210*/  USHF.L.U32 UR4, UR4, 0x1, URZ ;  /* 0x0000000104047899 */ /* 0x000fe2000800063f */
[----:B------:R-:W0:Y:S11]  /*0220*/  FENCE.VIEW.ASYNC.S ;  /* 0x00000000000073c6 */ /* 0x000e360000000000 */
[----:B0-----:R0:W1:Y:S01]  /*0230*/  SYNCS.EXCH.64 URZ, [UR8], UR4 ;  /* 0x00000004083f75b2 */ /* 0x0010620008000100 */
[----:B------:R0:W2:Y:S01]  /*0240*/  SYNCS.EXCH.64 URZ, [UR8+0x20], UR6 ;  /* 0x00002006083f75b2 */ /* 0x0000a20008000100 */
[----:B------:R0:W3:Y:S01]  /*0250*/  SYNCS.EXCH.64 URZ, [UR8+0x8], UR4 ;  /* 0x00000804083f75b2 */ /* 0x0000e20008000100 */
[----:B------:R0:W4:Y:S01]  /*0260*/  SYNCS.EXCH.64 URZ, [UR8+0x28], UR6 ;  /* 0x00002806083f75b2 */ /* 0x0001220008000100 */
[----:B------:R0:W0:Y:S01]  /*0270*/  SYNCS.EXCH.64 URZ, [UR8+0x10], UR4 ;  /* 0x00001004083f75b2 */ /* 0x0000220008000100 */
[----:B------:R0:W0:Y:S01]  /*0280*/  SYNCS.EXCH.64 URZ, [UR8+0x30], UR6 ;  /* 0x00003006083f75b2 */ /* 0x0000220008000100 */
[----:B------:R0:W0:Y:S01]  /*0290*/  SYNCS.EXCH.64 URZ, [UR8+0x18], UR4 ;  /* 0x00001804083f75b2 */ /* 0x0000220008000100 */
[----:B------:R0:W0:Y:S01]  /*02a0*/  SYNCS.EXCH.64 URZ, [UR8+0x38], UR6 ;  /* 0x00003806083f75b2 */ /* 0x0000220008000100 */
[----:B------:R-:W-:Y:S01]  /*02b0*/  NOP ;  /* 0x0000000000007918 */ /* 0x000fe20000000000 */
.L_x_2:
[----:B------:R-:W-:Y:S01]  /*02c0*/  SHF.R.S32.HI R7, RZ, 0x1f, R98 ;  /* 0x0000001fff077819 */ /* 0x000fe20000011462 */
[----:B------:R-:W5:Y:S01]  /*02d0*/  SHFL.IDX PT, R0, R0, RZ, 0x1f ;  /* 0x00001fff00007589 */ /* 0x000f6200000e0000 */
[----:B0-----:R-:W0:Y:S01]  /*02e0*/  S2UR UR8, SR_CTAID.X ;  /* 0x00000000000879c3 */ /* 0x001e220000002500 */
[----:B------:R-:W-:Y:S02]  /*02f0*/  ELECT P0, URZ, PT ;  /* 0x00000000003f782f */ /* 0x000fe40003800000 */
[----:B------:R-:W-:Y:S01]  /*0300*/  LEA.HI R7, R7, R98, RZ, 0x7 ;  /* 0x0000006207077211 */ /* 0x000fe200078f38ff */
[----:B------:R-:W1:Y:S01]  /*0310*/  S2R R4, SR_CTAID.Y ;  /* 0x0000000000047919 */ /* 0x000e620000002600 */
[----:B------:R-:W-:Y:S01]  /*0320*/  SHF.R.S32.HI R10, RZ, 0x1f, R3 ;  /* 0x0000001fff0a7819 */ /* 0x000fe20000011403 */
[----:B------:R-:W-:Y:S01]  /*0330*/  ULDC UR4, c[0x0][0x150] ;  /* 0x0000540000047ab9 */ /* 0x000fe20000000800 */
[----:B------:R-:W-:Y:S01]  /*0340*/  LOP3.LUT R7, R7, 0xffffff80, RZ, 0xc0, !PT ;  /* 0xffffff8007077812 */ /* 0x000fe200078ec0ff */
[----:B------:R-:W-:Y:S01]  /*0350*/  NOP ;  /* 0x0000000000007918 */ /* 0x000fe20000000000 */
[----:B------:R-:W-:Y:S01]  /*0360*/  LEA.HI R10, R10, R3, RZ, 0x2 ;  /* 0x000000030a0a7211 */ /* 0x000fe200078f10ff */
[----:B------:R-:W2:Y:S01]  /*0370*/  LDC R12, c[0x0][0x144] ;  /* 0x00005100ff0c7b82 */ /* 0x000ea20000000800 */
[----:B------:R-:W-:Y:S01]  /*0380*/  NOP ;  /* 0x0000000000007918 */ /* 0x000fe20000000000 */
[----:B------:R-:W-:Y:S01]  /*0390*/  IMAD.IADD R8, R98, 0x1, -R7 ;  /* 0x0000000162087824 */ /* 0x000fe200078e0a07 */
[----:B------:R-:W-:Y:S01]  /*03a0*/  LOP3.LUT R10, R10, 0x3ffffffc, RZ, 0xc0, !PT ;  /* 0x3ffffffc0a0a7812 */ /* 0x000fe200078ec0ff */
[----:B------:R-:W-:Y:S01]  /*03b0*/  IMAD.MOV.U32 R19, RZ, RZ, 0x1 ;  /* 0x00000001ff137424 */ /* 0x000fe200078e00ff */
[----:B------:R-:W-:-:S02]  /*03c0*/  ISETP.NE.AND P3, PT, R5, RZ, PT ;  /* 0x000000ff0500720c */ /* 0x000fc40003f65270 */
[----:B------:R-:W-:Y:S01]  /*03d0*/  SHF.R.S32.HI R7, RZ, 0x1f, R8 ;  /* 0x0000001fff077819 */ /* 0x000fe20000011408 */
[----:B------:R-:W-:Y:S01]  /*03e0*/  IMAD.IADD R10, R3, 0x1, -R10 ;  /* 0x00000001030a7824 */ /* 0x000fe200078e0a0a */
[----:B------:R-:W3:Y:S02]  /*03f0*/  LDC R14, c[0x0][0x140] ;  /* 0x00005000ff0e7b82 */ /* 0x000ee40000000800 */
[----:B------:R-:W-:Y:S02]  /*0400*/  LEA.HI R7, R7, R8, RZ, 0x3 ;  /* 0x0000000807077211 */ /* 0x000fe400078f18ff */
[----:B-----5:R-:W-:Y:S02]  /*0410*/  ISETP.NE.OR P0, PT, R0, RZ, !P0 ;  /* 0x000000ff0000720c */ /* 0x020fe40004705670 */
[--C-:B------:R-:W-:Y:S02]  /*0420*/  SHF.R.S32.HI R0, RZ, 0x3, R7.reuse ;  /* 0x00000003ff007819 */ /* 0x100fe40000011407 */
[----:B------:R-:W-:-:S02]  /*0430*/  SHF.R.S32.HI R7, RZ, 0x1f, R7 ;  /* 0x0000001fff077819 */ /* 0x000fc40000011407 */
[----:B0-----:R-:W-:Y:S02]  /*0440*/  I2FP.F32.U32 R9, UR8 ;  /* 0x0000000800097c45 */ /* 0x001fe40008201000 */
[----:B------:R-:W-:-:S03]  /*0450*/  LEA.HI R7, R7, R0, RZ, 0x2 ;  /* 0x0000000007077211 */ /* 0x000fc600078f10ff */
[----:B------:R-:W-:Y:S01]  /*0460*/  FMUL R9, R9, UR4 ;  /* 0x0000000409097c20 */ /* 0x000fe20008400000 */
[----:B------:R-:W-:Y:S01]  /*0470*/  LOP3.LUT R7, R7, 0xfffffffc, RZ, 0xc0, !PT ;  /* 0xfffffffc07077812 */ /* 0x000fe200078ec0ff */
[----:B------:R-:W-:Y:S01]  /*0480*/  VOTEU.ALL UP0, P0 ;  /* 0x00000000003f7886 */ /* 0x000fe20000000000 */
[----:B-1----:R-:W-:Y:S01]  /*0490*/  I2FP.F32.U32 R3, R4 ;  /* 0x0000000400037245 */ /* 0x002fe20000201000 */
[----:B------:R-:W-:Y:S01]  /*04a0*/  ULDC UR4, c[0x0][0x154] ;  /* 0x0000550000047ab9 */ /* 0x000fe20000000800 */
[----:B------:R-:W-:Y:S01]  /*04b0*/  VOTEU.ALL UP1, P0 ;  /* 0x00000000003f7886 */ /* 0x000fe20000020000 */
[----:B------:R-:W0:Y:S01]  /*04c0*/  F2I.U32.TRUNC.NTZ R9, R9 ;  /* 0x0000000900097305 */ /* 0x000e22000020f000 */
[----:B------:R-:W-:Y:S01]  /*04d0*/  IMAD.IADD R7, R0, 0x1, -R7 ;  /* 0x0000000100077824 */ /* 0x000fe200078e0a07 */
[----:B------:R-:W1:Y:S01]  /*04e0*/  @!UP0 S2UR UR7, SR_CgaCtaId ;  /* 0x00000000000789c3 */ /* 0x000e620000008800 */
[----:B------:R-:W-:Y:S01]  /*04f0*/  FMUL R13, R3, UR4 ;  /* 0x00000004030d7c20 */ /* 0x000fe20008400000 */
[----:B------:R-:W-:Y:S01]  /*0500*/  UMOV UR4, 0x20 ;  /* 0x0000002000047882 */ /* 0x000fe20000000000 */
[----:B------:R-:W-:Y:S01]  /*0510*/  IMAD R10, R10, 0x4, R7 ;  /* 0x000000040a0a7824 */ /* 0x000fe200078e0207 */
[----:B------:R-:W-:Y:S01]  /*0520*/  @!UP0 UMOV UR6, 0x400 ;  /* 0x0000040000068882 */ /* 0x000fe20000000000 */
[----:B------:R-:W-:-:S04]  /*0530*/  @!UP0 UIADD3 UR4, -UR4, 0x100000, URZ ;  /* 0x0010000004048890 */ /* 0x000fc8000fffe13f */
[----:B------:R-:W-:Y:S02]  /*0540*/  @!UP0 USHF.L.U32 UR5, UR4, 0xb, URZ ;  /* 0x0000000b04058899 */ /* 0x000fe4000800063f */
[----:B------:R-:W-:Y:S01]  /*0550*/  @!UP0 USHF.L.U32 UR4, UR4, 0x1, URZ ;  /* 0x0000000104048899 */ /* 0x000fe2000800063f */
[----:B---3--:R-:W-:Y:S01]  /*0560*/  ISETP.EQ.U32.AND P2, PT, R14, 0x1, PT ;  /* 0x000000010e00780c */ /* 0x008fe20003f42070 */
[----:B------:R-:W3:Y:S01]  /*0570*/  F2I.U32.TRUNC.NTZ R13, R13 ;  /* 0x0000000d000d7305 */ /* 0x000ee2000020f000 */
[----:B------:R-:W-:Y:S01]  /*0580*/  LEA.HI R0, R10, R10, RZ, 0x1 ;  /* 0x0000000a0a007211 */ /* 0x000fe200078f08ff */
[----:B------:R-:W5:Y:S03]  /*0590*/  LDC R7, c[0x0][0x148] ;  /* 0x00005200ff077b82 */ /* 0x000f660000000800 */
[----:B------:R-:W-:Y:S01]  /*05a0*/  LOP3.LUT R11, R0, 0xfffffffe, RZ, 0xc0, !PT ;  /* 0xfffffffe000b7812 */ /* 0x000fe200078ec0ff */
[----:B0-----:R-:W-:Y:S01]  /*05b0*/  IMAD.MOV R15, RZ, RZ, -R9 ;  /* 0x000000ffff0f7224 */ /* 0x001fe200078e0a09 */
[----:B------:R-:W-:-:S03]  /*05c0*/  SHF.R.S32.HI R9, RZ, 0x1f, R2 ;  /* 0x0000001fff097819 */ /* 0x000fc60000011402 */
[----:B--2---:R-:W-:Y:S01]  /*05d0*/  IMAD R3, R12, R15, UR8 ;  /* 0x000000080c037e24 */ /* 0x004fe2000f8e020f */
[----:B------:R-:W-:Y:S01]  /*05e0*/  LEA.HI R9, R9, R2, RZ, 0x2 ;  /* 0x0000000209097211 */ /* 0x000fe200078f10ff */
[C---:B------:R-:W-:Y:S02]  /*05f0*/  IMAD.IADD R0, R10.reuse, 0x1, -R11 ;  /* 0x000000010a007824 */ /* 0x040fe400078e0a0b */
[----:B------:R-:W-:Y:S01]  /*0600*/  IMAD.SHL.U32 R11, R10, 0x4, RZ ;  /* 0x000000040a0b7824 */ /* 0x000fe200078e00ff */
[----:B------:R-:W-:Y:S01]  /*0610*/  LOP3.LUT R9, R9, 0xfffffffc, RZ, 0xc0, !PT ;  /* 0xfffffffc09097812 */ /* 0x000fe200078ec0ff */
[----:B---3--:R-:W-:Y:S01]  /*0620*/  IMAD.MOV R20, RZ, RZ, -R13 ;  /* 0x000000ffff147224 */ /* 0x008fe200078e0a0d */
[----:B------:R-:W-:Y:S01]  /*0630*/  ISETP.NE.AND P4, PT, R0, R3, PT ;  /* 0x000000030000720c */ /* 0x000fe20003f85270 */
[----:B-1----:R-:W-:Y:S01]  /*0640*/  @!UP0 ULEA UR6, UR7, UR6, 0x18 ;  /* 0x0000000607068291 */ /* 0x002fe2000f8ec03f */
[----:B------:R-:W-:Y:S01]  /*0650*/  LOP3.LUT R22, R10, 0xc, R11, 0x78, !PT ;  /* 0x0000000c0a167812 */ /* 0x000fe200078e780b */
[----:B------:R-:W-:Y:S01]  /*0660*/  IMAD.IADD R0, R2, 0x1, -R9 ;  /* 0x0000000102007824 */ /* 0x000fe200078e0a09 */
[----:B------:R-:W-:Y:S01]  /*0670*/  VOTEU.ALL UP0, P0 ;  /* 0x00000000003f7886 */ /* 0x000fe20000000000 */
[----:B------:R-:W-:Y:S01]  /*0680*/  LOP3.LUT P0, RZ, R8, 0x7, RZ, 0xc0, !PT ;  /* 0x0000000708ff7812 */ /* 0x000fe2000780c0ff */
[----:B------:R-:W-:Y:S01]  /*0690*/  VIADD R10, R5, 0xffffffff ;  /* 0xffffffff050a7836 */ /* 0x000fe20000000000 */
[----:B------:R-:W-:-:S02]  /*06a0*/  LOP3.LUT R11, R98, 0x7f, RZ, 0xc0, !PT ;  /* 0x0000007f620b7812 */ /* 0x000fc400078ec0ff */
[----:B------:R-:W-:Y:S01]  /*06b0*/  ISETP.NE.AND P1, PT, R0, 0x3, PT ;  /* 0x000000030000780c */ /* 0x000fe20003f25270 */
[----:B-----5:R-:W-:Y:S01]  /*06c0*/  IMAD R9, R7, R20, R4 ;  /* 0x0000001407097224 */ /* 0x020fe200078e0204 */
[C---:B------:R-:W-:Y:S02]  /*06d0*/  ISETP.LT.U32.AND P0, PT, R22.reuse, 0x4, !P0 ;  /* 0x000000041600780c */ /* 0x040fe40004701070 */
[----:B------:R-:W-:Y:S01]  /*06e0*/  @P4 LEA.HI R2, R22, R22, RZ, 0x1 ;  /* 0x0000001616024211 */ /* 0x000fe200078f08ff */
[----:B------:R-:W0:Y:S02]  /*06f0*/  FENCE.VIEW.ASYNC.S ;  /* 0x00000000000073c6 */ /* 0x000e240000000000 */
[----:B0-----:R0:W1:Y:S01]  /*0700*/  @!UP0 SYNCS.EXCH.64 URZ, [UR6+0x50], UR4 ;  /* 0x00005004063f85b2 */ /* 0x0010620008000100 */
[----:B------:R-:W-:Y:S02]  /*0710*/  ISETP.EQ.OR P1, PT, R0, RZ, !P1 ;  /* 0x000000ff0000720c */ /* 0x000fe40004f22670 */
[----:B------:R-:W-:-:S02]  /*0720*/  @P4 SHF.R.S32.HI R2, RZ, 0x1, R2 ;  /* 0x00000001ff024819 */ /* 0x000fc40000011402 */
[----:B------:R-:W-:Y:S02]  /*0730*/  ISETP.EQ.AND P1, PT, R5, RZ, P1 ;  /* 0x000000ff0500720c */ /* 0x000fe40000f22270 */
[----:B------:R-:W-:Y:S02]  /*0740*/  @P4 ISETP.NE.AND P5, PT, R2, R9, PT ;  /* 0x000000090200420c */ /* 0x000fe40003fa5270 */
[----:B------:R-:W-:Y:S02]  /*0750*/  ISETP.GE.U32.AND P6, PT, R10, 0x2, PT ;  /* 0x000000020a00780c */ /* 0x000fe40003fc6070 */
[----:B------:R-:W-:Y:S02]  /*0760*/  SEL R2, RZ, 0x1, !P0 ;  /* 0x00000001ff027807 */ /* 0x000fe40004000000 */
[----:B------:R-:W-:Y:S02]  /*0770*/  @P4 SEL R19, RZ, 0x1, P5 ;  /* 0x00000001ff134807 */ /* 0x000fe40002800000 */
[----:B------:R-:W-:Y:S01]  /*0780*/  SEL R18, RZ, 0x1, !P1 ;  /* 0x00000001ff127807 */ /* 0x000fe20004800000 */
[----:B------:R0:W2:Y:S01]  /*0790*/  @!UP1 SYNCS.EXCH.64 URZ, [UR6+0x58], UR4 ;  /* 0x00005804063f95b2 */ /* 0x0000a20008000100 */
[----:B------:R-:W-:Y:S01]  /*07a0*/  LOP3.LUT R19, R19, R2, RZ, 0xc0, !PT ;  /* 0x0000000213137212 */ /* 0x000fe200078ec0ff */
[----:B------:R-:W-:Y:S01]  /*07b0*/  NOP ;  /* 0x0000000000007918 */ /* 0x000fe20000000000 */
[----:B------:R-:W-:Y:S01]  /*07c0*/  SEL R18, R18, 0x2, P6 ;  /* 0x0000000212127807 */ /* 0x000fe20003000000 */
[----:B------:R-:W-:Y:S06]  /*07d0*/  @!P2 BRA `(.L_x_3) ;  /* 0x000000000008a947 */ /* 0x000fec0003800000 */
[----:B-12-4-:R-:W-:Y:S01]  /*07e0*/  UCGABAR_ARV ;  /* 0x00000000000079c7 */ /* 0x016fe20008000000 */
[----:B------:R-:W-:Y:S05]  /*07f0*/  BRA `(.L_x_4) ;  /* 0x0000000000047947 */ /* 0x000fea0003800000 */
.L_x_3:
[----:B-12-4-:R-:W-:Y:S01]  /*0800*/  NOP ;  /* 0x0000000000007918 */ /* 0x016fe20000000000 */
.L_x_4:
[----:B------:R-:W1:Y:S01]  /*0810*/  LDC R2, c[0x0][0x65c] ;  /* 0x00019700ff027b82 */ /* 0x000e620000000800 */
[----:B------:R-:W-:Y:S01]  /*0820*/  LOP3.LUT R5, R5, 0xfffff7ff, RZ, 0xc0, !PT ;  /* 0xfffff7ff05057812 */ /* 0x000fe200078ec0ff */
[----:B------:R-:W-:Y:S02]  /*0830*/  IMAD.U32 R8, RZ, RZ, UR8 ;  /* 0x00000008ff087e24 */ /* 0x000fe4000f8e00ff */
[----:B------:R-:W-:Y:S01]  /*0840*/  IMAD.MOV.U32 R9, RZ, RZ, RZ ;  /* 0x000000ffff097224 */ /* 0x000fe200078e00ff */
[----:B-1----:R-:W-:-:S13]  /*0850*/  ISETP.NE.AND P1, PT, R2, 0x1, PT ;  /* 0x000000010200780c */ /* 0x002fda0003f25270 */
[----:B------:R-:W1:Y:S01]  /*0860*/  @P1 LDC R17, c[0x0][0x10] ;  /* 0x00000400ff111b82 */ /* 0x000e620000000800 */
[----:B------:R-:W-:Y:S01]  /*0870*/  @P1 LOP3.LUT R5, R5, 0x800, RZ, 0xfc, !PT ;  /* 0x0000080005051812 */ /* 0x000fe200078efcff */
[----:B------:R-:W-:Y:S02]  /*0880*/  @P1 IMAD.MOV.U32 R5, RZ, RZ, RZ ;  /* 0x000000ffff051224 */ /* 0x000fe400078e00ff */
[----:B------:R-:W-:-:S04]  /*0890*/  @P1 IMAD.MOV.U32 R15, RZ, RZ, RZ ;  /* 0x000000ffff0f1224 */ /* 0x000fc800078e00ff */
[----:B------:R-:W2:Y:S01]  /*08a0*/  @!P1 LDC R13, c[0x0][0xc] ;  /* 0x00000300ff0d9b82 */ /* 0x000ea20000000800 */
[----:B0-----:R-:W-:Y:S01]  /*08b0*/  ULDC UR4, c[0x0][0xc] ;  /* 0x0000030000047ab9 */ /* 0x001fe20000000800 */
[----:B------:R-:W-:Y:S01]  /*08c0*/  ULDC UR5, c[0x0][0x10] ;  /* 0x0000040000057ab9 */ /* 0x000fe20000000800 */
[----:B------:R-:W-:Y:S01]  /*08d0*/  ULDC UR6, c[0x0][0x14] ;  /* 0x0000050000067ab9 */ /* 0x000fe20000000800 */
[----:B------:R-:W-:-:S04]  /*08e0*/  UIMAD.WIDE.U32 UR4, UR4, UR5, URZ ;  /* 0x00000005040472a5 */ /* 0x000fc8000f8e003f */
[----:B------:R-:W-:Y:S02]  /*08f0*/  UIMAD.WIDE.U32 UR38, UR4, UR6, URZ ;  /* 0x00000006042672a5 */ /* 0x000fe4000f8e003f */
[----:B------:R-:W-:-:S04]  /*0900*/  UIMAD UR41, UR5, UR6, URZ ;  /* 0x00000006052972a4 */ /* 0x000fc8000f8e023f */
[----:B------:R-:W-:Y:S01]  /*0910*/  UIADD3 UR41, UR39, UR41, URZ ;  /* 0x0000002927297290 */ /* 0x000fe2000fffe03f */
[----:B-1----:R-:W-:-:S04]  /*0920*/  @P1 IMAD.WIDE.U32 R16, R17, UR8, R4 ;  /* 0x0000000811101c25 */ /* 0x002fc8000f8e0004 */
[----:B------:R-:W-:Y:S02]  /*0930*/  @P1 IMAD.IADD R17, R17, 0x1, R15 ;  /* 0x0000000111111824 */ /* 0x000fe400078e020f */
[----:B--2---:R-:W-:-:S04]  /*0940*/  @!P1 IMAD.WIDE.U32 R8, R4, R13, R8 ;  /* 0x0000000d04089225 */ /* 0x004fc800078e0008 */
[----:B------:R-:W-:Y:S02]  /*0950*/  @!P1 IMAD.MOV.U32 R16, RZ, RZ, R8 ;  /* 0x000000ffff109224 */ /* 0x000fe400078e0008 */
[----:B------:R-:W-:Y:S01]  /*0960*/  @!P1 IMAD.MOV.U32 R17, RZ, RZ, R9 ;  /* 0x000000ffff119224 */ /* 0x000fe200078e0009 */
[----:B------:R-:W-:Y:S06]  /*0970*/  @!P2 BRA `(.L_x_5) ;  /* 0x00000000000ca947 */ /* 0x000fec0003800000 */
[----:B------:R-:W-:Y:S01]  /*0980*/  UCGABAR_WAIT ;  /* 0x0000000000007dc7 */ /* 0x000fe20008000000 */
[----:B------:R-:W-:Y:S01]  /*0990*/  CCTL.IVALL ;  /* 0x00000000ff00798f */ /* 0x000fe20002000000 */
[----:B------:R-:W-:Y:S05]  /*09a0*/  BRA `(.L_x_6) ;  /* 0x0000000000047947 */ /* 0x000fea0003800000 */
.L_x_5:
[----:B------:R-:W-:Y:S06]  /*09b0*/  BAR.SYNC.DEFER_BLOCKING 0x0 ;  /* 0x0000000000007b1d */ /* 0x000fec0000010000 */
.L_x_6:
[----:B------:R-:W-:Y:S05]  /*09c0*/  @!P3 BRA `(.L_x_7) ;  /* 0x000000700084b947 */ /* 0x000fea0003800000 */
[----:B------:R-:W-:-:S13]  /*09d0*/  ISETP.GT.U32.AND P0, PT, R10, 0x1, PT ;  /* 0x000000010a00780c */ /* 0x000fda0003f04070 */
[----:B------:R-:W-:Y:S05]  /*09e0*/  @P0 EXIT ;  /* 0x000000000000094d */ /* 0x000fea0003800000 */
[----:B------:R-:W-:Y:S01]  /*09f0*/  ULDC.64 UR4, c[0x0][0x650] ;  /* 0x0001940000047ab9 */ /* 0x000fe20000000a00 */
[----:B------:R-:W-:Y:S01]  /*0a00*/  PRMT R0, RZ, 0x7610, R0 ;  /* 0x00007610ff007816 */ /* 0x000fe20000000000 */
[----:B------:R-:W-:Y:S01]  /*0a10*/  IMAD.MOV.U32 R111, RZ, RZ, -0x1 ;  /* 0xffffffffff6f7424 */ /* 0x000fe200078e00ff */
[----:B------:R-:W-:Y:S01]  /*0a20*/  ISETP.GE.U32.AND P0, PT, R16, UR4, PT ;  /* 0x0000000410007c0c */ /* 0x000fe2000bf06070 */
[----:B------:R-:W-:Y:S02]  /*0a30*/  IMAD.MOV.U32 R103, RZ, RZ, -0x1 ;  /* 0xffffffffff677424 */ /* 0x000fe400078e00ff */
[----:B------:R-:W-:Y:S01]  /*0a40*/  IMAD.MOV.U32 R23, RZ, RZ, -0x1 ;  /* 0xffffffffff177424 */ /* 0x000fe200078e00ff */
[----:B------:R-:W-:-:S13]  /*0a50*/  ISETP.GE.U32.AND.EX P0, PT, R17, UR5, PT, P0 ;  /* 0x0000000511007c0c */ /* 0x000fda000bf06100 */
[----:B------:R-:W-:Y:S05]  /*0a60*/  @P0 BRA `(.L_x_8) ;  /* 0x00000004002c0947 */ /* 0x000fea0003800000 */
[----:B------:R-:W0:Y:S01]  /*0a70*/  LDC.64 R24, c[0x0][0x628] ;  /* 0x00018a00ff187b82 */ /* 0x000e220000000a00 */
[----:B------:R-:W-:Y:S02]  /*0a80*/  IMAD.MOV.U32 R8, RZ, RZ, R16 ;  /* 0x000000ffff087224 */ /* 0x000fe400078e0010 */
[----:B------:R-:W-:-:S05]  /*0a90*/  IMAD.MOV.U32 R9, RZ, RZ, R17 ;  /* 0x000000ffff097224 */ /* 0x000fca00078e0011 */
[----:B------:R-:W1:Y:S08]  /*0aa0*/  LDC R0, c[0x0][0x630] ;  /* 0x00018c00ff007b82 */ /* 0x000e700000000800 */
[----:B------:R-:W2:Y:S01]  /*0ab0*/  LDC.64 R26, c[0x0][0x620] ;  /* 0x00018800ff1a7b82 */ /* 0x000ea20000000a00 */
[----:B0-----:R-:W-:-:S04]  /*0ac0*/  ISETP.NE.U32.AND P0, PT, R24, RZ, PT ;  /* 0x000000ff1800720c */ /* 0x001fc80003f05070 */
[----:B------:R-:W-:-:S13]  /*0ad0*/  ISETP.NE.AND.EX P0, PT, R25, RZ, PT, P0 ;  /* 0x000000ff1900720c */ /* 0x000fda0003f05300 */
[----:B-12---:R-:W-:Y:S05]  /*0ae0*/  @!P0 BRA `(.L_x_9) ;  /* 0x0000000000288947 */ /* 0x006fea0003800000 */
[----:B------:R-:W0:Y:S02]  /*0af0*/  LDC R15, c[0x0][0x634] ;  /* 0x00018d00ff0f7b82 */ /* 0x000e240000000800 */
[----:B0-----:R-:W-:-:S05]  /*0b00*/  IADD3 R15, P0, R16, R15, RZ ;  /* 0x0000000f100f7210 */ /* 0x001fca0007f1e0ff */
[----:B------:R-:W-:-:S04]  /*0b10*/  IMAD.X R21, RZ, RZ, R17, P0 ;  /* 0x000000ffff157224 */ /* 0x000fc800000e0611 */
[----:B------:R-:W-:-:S04]  /*0b20*/  IMAD.WIDE.U32 R8, R21, R24, RZ ;  /* 0x0000001815087225 */ /* 0x000fc800078e00ff */
[----:B------:R-:W-:-:S04]  /*0b30*/  IMAD.WIDE.U32 R12, P0, R15, R25, R8 ;  /* 0x000000190f0c7225 */ /* 0x000fc80007800008 */
[----:B------:R-:W-:-:S04]  /*0b40*/  IMAD.WIDE.U32 R8, R15, R24, RZ ;  /* 0x000000180f087225 */ /* 0x000fc800078e00ff */
[----:B------:R-:W-:Y:S01]  /*0b50*/  IMAD.X R15, RZ, RZ, RZ, P0 ;  /* 0x000000ffff0f7224 */ /* 0x000fe200000e06ff */
[----:B------:R-:W-:Y:S01]  /*0b60*/  IADD3 RZ, P0, R9, R12, RZ ;  /* 0x0000000c09ff7210 */ /* 0x000fe20007f1e0ff */
[----:B------:R-:W-:-:S04]  /*0b70*/  IMAD.MOV.U32 R14, RZ, RZ, R13 ;  /* 0x000000ffff0e7224 */ /* 0x000fc800078e000d */
[----:B------:R-:W-:-:S08]  /*0b80*/  IMAD.WIDE.U32.X R8, R21, R25, R14, P0 ;  /* 0x0000001915087225 */ /* 0x000fd000000e040e */
.L_x_9:
[----:B------:R-:W0:Y:S01]  /*0b90*/  LDC.64 R28, c[0x0][0x640] ;  /* 0x00019000ff1c7b82 */ /* 0x000e220000000a00 */
[--C-:B------:R-:W-:Y:S01]  /*0ba0*/  SHF.R.U64 R30, R8, R0, R9.reuse ;  /* 0x00000000081e7219 */ /* 0x100fe20000001209 */
[----:B------:R-:W-:Y:S01]  /*0bb0*/  IMAD R20, R7, R20, R4 ;  /* 0x0000001407147224 */ /* 0x000fe200078e0204 */
[----:B------:R-:W-:Y:S02]  /*0bc0*/  SHF.R.U32.HI R0, RZ, R0, R9 ;  /* 0x00000000ff007219 */ /* 0x000fe40000011609 */
[----:B------:R-:W-:-:S03]  /*0bd0*/  IADD3 R5, P0, RZ, -R30, RZ ;  /* 0x8000001eff057210 */ /* 0x000fc60007f1e0ff */
[----:B------:R-:W1:Y:S02]  /*0be0*/  LDC R12, c[0x0][0x618] ;  /* 0x00018600ff0c7b82 */ /* 0x000e640000000800 */
[----:B------:R-:W-:-:S04]  /*0bf0*/  IMAD.X R9, RZ, RZ, ~R0, P0 ;  /* 0x000000ffff097224 */ /* 0x000fc800000e0e00 */
[-C--:B------:R-:W-:Y:S02]  /*0c00*/  IMAD R0, R9, R26.reuse, RZ ;  /* 0x0000001a09007224 */ /* 0x080fe400078e02ff */
[----:B------:R-:W2:Y:S01]  /*0c10*/  LDC R14, c[0x0][0x608] ;  /* 0x00018200ff0e7b82 */ /* 0x000ea20000000800 */
[----:B------:R-:W-:-:S04]  /*0c20*/  IMAD.WIDE.U32 R8, R5, R26, R16 ;  /* 0x0000001a05087225 */ /* 0x000fc800078e0010 */
[----:B------:R-:W-:Y:S02]  /*0c30*/  IMAD R5, R5, R27, R0 ;  /* 0x0000001b05057224 */ /* 0x000fe400078e0200 */
[----:B------:R-:W-:Y:S01]  /*0c40*/  IMAD.MOV.U32 R27, RZ, RZ, 0x1 ;  /* 0x00000001ff1b7424 */ /* 0x000fe200078e00ff */
[----:B------:R-:W3:Y:S01]  /*0c50*/  LDC R24, c[0x0][0x658] ;  /* 0x00019600ff187b82 */ /* 0x000ee20000000800 */
[----:B------:R-:W-:Y:S01]  /*0c60*/  IMAD.IADD R5, R9, 0x1, R5 ;  /* 0x0000000109057824 */ /* 0x000fe200078e0205 */
[----:B0-----:R-:W-:Y:S01]  /*0c70*/  ISETP.NE.U32.AND P0, PT, R28, RZ, PT ;  /* 0x000000ff1c00720c */ /* 0x001fe20003f05070 */
[----:B------:R-:W-:-:S03]  /*0c80*/  IMAD.MOV.U32 R9, RZ, RZ, -0x1 ;  /* 0xffffffffff097424 */ /* 0x000fc600078e00ff */
[----:B------:R-:W-:Y:S02]  /*0c90*/  ISETP.NE.AND.EX P0, PT, R29, RZ, PT, P0 ;  /* 0x000000ff1d00720c */ /* 0x000fe40003f05300 */
[----:B------:R-:W0:Y:S01]  /*0ca0*/  LDC R21, c[0x0][0x600] ;  /* 0x00018000ff157b82 */ /* 0x000e220000000800 */
[-CC-:B-1----:R-:W-:Y:S02]  /*0cb0*/  SHF.R.U64 R10, R8, R12.reuse, R5.reuse ;  /* 0x0000000c080a7219 */ /* 0x182fe40000001205 */
[----:B------:R-:W-:-:S05]  /*0cc0*/  SHF.R.U32.HI R5, RZ, R12, R5 ;  /* 0x0000000cff057219 */ /* 0x000fca0000011605 */
[----:B------:R-:W1:Y:S01]  /*0cd0*/  LDC R23, c[0x0][0x648] ;  /* 0x00019200ff177b82 */ /* 0x000e620000000800 */
[-CC-:B--2---:R-:W-:Y:S02]  /*0ce0*/  SHF.R.U64 R32, R10, R14.reuse, R5.reuse ;  /* 0x0000000e0a207219 */ /* 0x184fe40000001205 */
[----:B------:R-:W-:-:S05]  /*0cf0*/  SHF.R.U32.HI R5, RZ, R14, R5 ;  /* 0x0000000eff057219 */ /* 0x000fca0000011605 */
[----:B------:R-:W2:Y:S01]  /*0d00*/  LDC R25, c[0x0][0x638] ;  /* 0x00018e00ff197b82 */ /* 0x000ea20000000800 */
[-CC-:B---3--:R-:W-:Y:S02]  /*0d10*/  SHF.R.U64 R14, R32, R24.reuse, R5.reuse ;  /* 0x00000018200e7219 */ /* 0x188fe40000001205 */
[-C--:B------:R-:W-:Y:S02]  /*0d20*/  SHF.L.U32 R0, R9, R24.reuse, RZ ;  /* 0x0000001809007219 */ /* 0x080fe400000006ff */
[----:B------:R-:W-:Y:S01]  /*0d30*/  SHF.R.U32.HI R5, RZ, R24, R5 ;  /* 0x00000018ff057219 */ /* 0x000fe20000011605 */
[----:B------:R-:W-:Y:S01]  /*0d40*/  IMAD.MOV.U32 R4, RZ, RZ, R14 ;  /* 0x000000ffff047224 */ /* 0x000fe200078e000e */
[----:B------:R-:W-:Y:S01]  /*0d50*/  LOP3.LUT R7, RZ, R0, RZ, 0x33, !PT ;  /* 0x00000000ff077212 */ /* 0x000fe200078e33ff */
[----:B------:R-:W3:Y:S01]  /*0d60*/  LDC R26, c[0x0][0x610] ;  /* 0x00018400ff1a7b82 */ /* 0x000ee20000000800 */
[----:B------:R-:W-:Y:S05]  /*0d70*/  @!P0 BRA `(.L_x_10) ;  /* 0x0000000000288947 */ /* 0x000fea0003800000 */
[----:B------:R-:W4:Y:S02]  /*0d80*/  LDC R13, c[0x0][0x64c] ;  /* 0x00019300ff0d7b82 */ /* 0x000f240000000800 */
[----:B----4-:R-:W-:-:S05]  /*0d90*/  IADD3 R13, P0, R14, R13, RZ ;  /* 0x0000000d0e0d7210 */ /* 0x010fca0007f1e0ff */
        /* <DEDUP_REMOVED lines=8> */
.L_x_10:
[----:B-1----:R-:W-:Y:S01]  /*0e20*/  SHF.R.U64 R4, R4, R23, R5 ;  /* 0x0000001704047219 */ /* 0x002fe20000001205 */
[----:B0-----:R-:W-:Y:S01]  /*0e30*/  VIADD R5, R21, 0xffffffff ;  /* 0xffffffff15057836 */ /* 0x001fe20000000000 */
[----:B------:R-:W-:Y:S01]  /*0e40*/  SHF.L.U32 R0, R27, R24, RZ ;  /* 0x000000181b007219 */ /* 0x000fe200000006ff */
[----:B------:R-:W-:Y:S01]  /*0e50*/  IMAD.MOV.U32 R23, RZ, RZ, R30 ;  /* 0x000000ffff177224 */ /* 0x000fe200078e001e */
[----:B------:R-:W-:Y:S01]  /*0e60*/  LOP3.LUT R7, R32, R7, RZ, 0xc0, !PT ;  /* 0x0000000720077212 */ /* 0x000fe200078ec0ff */
[----:B------:R-:W-:Y:S01]  /*0e70*/  IMAD.MOV R8, RZ, RZ, -R4 ;  /* 0x000000ffff087224 */ /* 0x000fe200078e0a04 */
[----:B------:R-:W-:Y:S02]  /*0e80*/  SEL R3, R3, R20, !P1 ;  /* 0x0000001403037207 */ /* 0x000fe40004800000 */
[----:B------:R-:W-:Y:S01]  /*0e90*/  LOP3.LUT R5, R10, R5, RZ, 0xc0, !PT ;  /* 0x000000050a057212 */ /* 0x000fe200078ec0ff */
[----:B------:R-:W-:Y:S02]  /*0ea0*/  IMAD R4, R0, R4, R7 ;  /* 0x0000000400047224 */ /* 0x000fe400078e0207 */
[----:B--2---:R-:W-:-:S02]  /*0eb0*/  IMAD R0, R8, R25, R14 ;  /* 0x0000001908007224 */ /* 0x004fc400078e020e */
[----:B---3--:R-:W-:Y:S02]  /*0ec0*/  IMAD R3, R4, R26, R3 ;  /* 0x0000001a04037224 */ /* 0x008fe400078e0203 */
[----:B------:R-:W-:Y:S02]  /*0ed0*/  IMAD.MOV.U32 R7, RZ, RZ, 0x1 ;  /* 0x00000001ff077424 */ /* 0x000fe400078e00ff */
[----:B------:R-:W-:-:S03]  /*0ee0*/  IMAD R4, R0, R21, R5 ;  /* 0x0000001500047224 */ /* 0x000fc600078e0205 */
[----:B------:R-:W-:Y:S02]  /*0ef0*/  PRMT R0, R7, 0x7610, R0 ;  /* 0x0000761007007816 */ /* 0x000fe40000000000 */
[----:B------:R-:W-:Y:S02]  /*0f00*/  SEL R103, R4, R3, !P1 ;  /* 0x0000000304677207 */ /* 0x000fe40004800000 */
[----:B------:R-:W-:-:S07]  /*0f10*/  SEL R111, R3, R4, !P1 ;  /* 0x00000004036f7207 */ /* 0x000fce0004800000 */
.L_x_8:
[----:B------:R-:W-:-:S08]  /*0f20*/  NOP ;  /* 0x0000000000007918 */ /* 0x000fd00000000000 */
[----:B------:R-:W0:Y:S02]  /*0f30*/  USETMAXREG.TRY_ALLOC.CTAPOOL UP0, 0xe8 ;  /* 0x000000e8000079c8 */ /* 0x000e240008000600 */
[----:B0-----:R-:W-:-:S13]  /*0f40*/  PLOP3.LUT P0, PT, PT, PT, UP0, 0x80, 0x0 ;  /* 0x000000000000781c */ /* 0x001fda0003f0f008 */
[----:B------:R-:W-:Y:S05]  /*0f50*/  @!P0 BRA `(.L_x_8) ;  /* 0xfffffffc00f08947 */ /* 0x000fea000383ffff */
[----:B------:R-:W-:Y:S01]  /*0f60*/  ULDC.64 UR4, c[0x0][0x598] ;  /* 0x0001660000047ab9 */ /* 0x000fe20000000a00 */
[----:B------:R-:W-:Y:S01]  /*0f70*/  ULDC.64 UR36, c[0x0][0x208] ;  /* 0x0000820000247ab9 */ /* 0x000fe20000000a00 */
[----:B------:R-:W-:-:S04]  /*0f80*/  ISETP.NE.U32.AND P0, PT, RZ, UR4, PT ;  /* 0x00000004ff007c0c */ /* 0x000fc8000bf05070 */
[----:B------:R-:W-:-:S13]  /*0f90*/  ISETP.NE.AND.EX P0, PT, RZ, UR5, PT, P0 ;  /* 0x00000005ff007c0c */ /* 0x000fda000bf05300 */
[----:B------:R-:W-:Y:S05]  /*0fa0*/  @!P0 BRA `(.L_x_11) ;  /* 0x00000000001c8947 */ /* 0x000fea0003800000 */
[----:B------:R-:W0:Y:S02]  /*0fb0*/  LDC.64 R4, c[0x0][0x598] ;  /* 0x00016600ff047b82 */ /* 0x000e240000000a00 */
[----:B0-----:R-:W2:Y:S02]  /*0fc0*/  LDG.E.64 R4, desc[UR36][R4.64] ;  /* 0x0000002404047981 */ /* 0x001ea4000c1e1b00 */
[----:B--2---:R-:W-:-:S04]  /*0fd0*/  ISETP.NE.U32.AND P0, PT, R4, RZ, PT ;  /* 0x000000ff0400720c */ /* 0x004fc80003f05070 */
[----:B------:R-:W-:-:S13]  /*0fe0*/  ISETP.NE.AND.EX P0, PT, R5, RZ, PT, P0 ;  /* 0x000000ff0500720c */ /* 0x000fda0003f05300 */
[----:B------:R-:W-:Y:S05]  /*0ff0*/  @!P0 BRA `(.L_x_11) ;  /* 0x0000000000088947 */ /* 0x000fea0003800000 */
[----:B------:R0:W5:Y:S01]  /*1000*/  LD.E R90, desc[UR36][R4.64] ;  /* 0x00000024045a7980 */ /* 0x000162000c101900 */
[----:B------:R-:W-:Y:S05]  /*1010*/  BRA `(.L_x_12) ;  /* 0x0000000000247947 */ /* 0x000fea0003800000 */
.L_x_11:
[----:B------:R-:W-:Y:S02]  /*1020*/  ULDC.64 UR4, c[0x0][0x588] ;  /* 0x0001620000047ab9 */ /* 0x000fe40000000a00 */
[----:B------:R-:W-:-:S04]  /*1030*/  ISETP.NE.U32.AND P0, PT, RZ, UR4, PT ;  /* 0x00000004ff007c0c */ /* 0x000fc8000bf05070 */
[----:B------:R-:W-:-:S13]  /*1040*/  ISETP.NE.AND.EX P0, PT, RZ, UR5, PT, P0 ;  /* 0x00000005ff007c0c */ /* 0x000fda000bf05300 */
[----:B------:R-:W-:Y:S05]  /*1050*/  @!P0 BRA `(.L_x_13) ;  /* 0x00000000000c8947 */ /* 0x000fea0003800000 */
[----:B------:R-:W0:Y:S02]  /*1060*/  LDC.64 R90, c[0x0][0x588] ;  /* 0x00016200ff5a7b82 */ /* 0x000e240000000a00 */
[----:B0-----:R1:W5:Y:S01]  /*1070*/  LDG.E R90, desc[UR36][R90.64] ;  /* 0x000000245a5a7981 */ /* 0x001362000c1e1900 */
[----:B------:R-:W-:Y:S05]  /*1080*/  BRA `(.L_x_12) ;  /* 0x0000000000087947 */ /* 0x000fea0003800000 */
.L_x_13:
[----:B------:R-:W-:Y:S02]  /*1090*/  ULDC UR4, c[0x0][0x580] ;  /* 0x0001600000047ab9 */ /* 0x000fe40000000800 */
[----:B------:R-:W-:-:S07]  /*10a0*/  IMAD.U32 R90, RZ, RZ, UR4 ;  /* 0x00000004ff5a7e24 */ /* 0x000fce000f8e00ff */
.L_x_12:
[----:B------:R-:W-:Y:S02]  /*10b0*/  ULDC.64 UR4, c[0x0][0x5a0] ;  /* 0x0001680000047ab9 */ /* 0x000fe40000000a00 */
[----:B------:R-:W-:-:S04]  /*10c0*/  ISETP.NE.U32.AND P0, PT, RZ, UR4, PT ;  /* 0x00000004ff007c0c */ /* 0x000fc8000bf05070 */
[----:B------:R-:W-:-:S13]  /*10d0*/  ISETP.NE.AND.EX P0, PT, RZ, UR5, PT, P0 ;  /* 0x00000005ff007c0c */ /* 0x000fda000bf05300 */
[----:B------:R-:W-:Y:S05]  /*10e0*/  @!P0 BRA `(.L_x_14) ;  /* 0x00000000001c8947 */ /* 0x000fea0003800000 */
[----:B0-----:R-:W0:Y:S02]  /*10f0*/  LDC.64 R4, c[0x0][0x5a0] ;  /* 0x00016800ff047b82 */ /* 0x001e240000000a00 */
[----:B0-----:R-:W2:Y:S02]  /*1100*/  LDG.E.64 R4, desc[UR36][R4.64] ;  /* 0x0000002404047981 */ /* 0x001ea4000c1e1b00 */
[----:B--2---:R-:W-:-:S04]  /*1110*/  ISETP.NE.U32.AND P0, PT, R4, RZ, PT ;  /* 0x000000ff0400720c */ /* 0x004fc80003f05070 */
[----:B------:R-:W-:-:S13]  /*1120*/  ISETP.NE.AND.EX P0, PT, R5, RZ, PT, P0 ;  /* 0x000000ff0500720c */ /* 0x000fda0003f05300 */
[----:B------:R-:W-:Y:S05]  /*1130*/  @!P0 BRA `(.L_x_14) ;  /* 0x0000000000088947 */ /* 0x000fea0003800000 */
[----:B-1----:R0:W5:Y:S01]  /*1140*/  LD.E R91, desc[UR36][R4.64] ;  /* 0x00000024045b7980 */ /* 0x002162000c101900 */
[----:B------:R-:W-:Y:S05]  /*1150*/  BRA `(.L_x_15) ;  /* 0x0000000000247947 */ /* 0x000fea0003800000 */
.L_x_14:
[----:B------:R-:W-:Y:S02]  /*1160*/  ULDC.64 UR4, c[0x0][0x590] ;  /* 0x0001640000047ab9 */ /* 0x000fe40000000a00 */
[----:B------:R-:W-:-:S04]  /*1170*/  ISETP.NE.U32.AND P0, PT, RZ, UR4, PT ;  /* 0x00000004ff007c0c */ /* 0x000fc8000bf05070 */
[----:B------:R-:W-:-:S13]  /*1180*/  ISETP.NE.AND.EX P0, PT, RZ, UR5, PT, P0 ;  /* 0x00000005ff007c0c */ /* 0x000fda000bf05300 */
[----:B------:R-:W-:Y:S05]  /*1190*/  @!P0 BRA `(.L_x_16) ;  /* 0x00000000000c8947 */ /* 0x000fea0003800000 */
[----:B0-----:R-:W1:Y:S02]  /*11a0*/  LDC.64 R4, c[0x0][0x590] ;  /* 0x00016400ff047b82 */ /* 0x001e640000000a00 */
[----:B-1----:R1:W5:Y:S01]  /*11b0*/  LDG.E R91, desc[UR36][R4.64] ;  /* 0x00000024045b7981 */ /* 0x002362000c1e1900 */
[----:B------:R-:W-:Y:S05]  /*11c0*/  BRA `(.L_x_15) ;  /* 0x0000000000087947 */ /* 0x000fea0003800000 */
.L_x_16:
[----:B------:R-:W-:Y:S02]  /*11d0*/  ULDC UR4, c[0x0][0x584] ;  /* 0x0001610000047ab9 */ /* 0x000fe40000000800 */
[----:B-1----:R-:W-:-:S07]  /*11e0*/  IMAD.U32 R91, RZ, RZ, UR4 ;  /* 0x00000004ff5b7e24 */ /* 0x002fce000f8e00ff */
.L_x_15:
[----:B------:R-:W-:-:S13]  /*11f0*/  LOP3.LUT P0, RZ, R0, 0xff, RZ, 0xc0, !PT ;  /* 0x000000ff00ff7812 */ /* 0x000fda000780c0ff */
[----:B------:R-:W-:Y:S05]  /*1200*/  @!P0 EXIT ;  /* 0x000000000000894d */ /* 0x000fea0003800000 */
[----:B------:R-:W2:Y:S01]  /*1210*/  LDC R93, c[0x0][0x658] ;  /* 0x00019600ff5d7b82 */ /* 0x000ea20000000800 */
[----:B------:R-:W-:Y:S01]  /*1220*/  ULDC.64 UR6, c[0x0][0x288] ;  /* 0x0000a20000067ab9 */ /* 0x000fe20000000a00 */
[----:B------:R-:W-:Y:S01]  /*1230*/  LOP3.LUT R6, R6, 0x1, RZ, 0xc0, !PT ;  /* 0x0000000106067812 */ /* 0x000fe200078ec0ff */
[----:B------:R-:W-:Y:S01]  /*1240*/  UIADD3 UR4, UR7, 0x7f, URZ ;  /* 0x0000007f07047890 */ /* 0x000fe2000fffe03f */
[----:B------:R-:W-:Y:S01]  /*1250*/  SHF.R.U32.HI R0, RZ, 0x2, R98 ;  /* 0x00000002ff007819 */ /* 0x000fe20000011662 */
[----:B------:R-:W-:Y:S01]  /*1260*/  IMAD.U32 R3, RZ, RZ, UR6 ;  /* 0x00000006ff037e24 */ /* 0x000fe2000f8e00ff */
[----:B------:R-:W-:Y:S01]  /*1270*/  SHF.R.U32.HI R11, RZ, 0x1, R11 ;  /* 0x00000001ff0b7819 */ /* 0x000fe2000001160b */
[----:B------:R-:W-:Y:S01]  /*1280*/  USHF.R.S32.HI UR5, URZ, 0x1f, UR4 ;  /* 0x0000001f3f057899 */ /* 0x000fe20008011404 */
[----:B------:R-:W3:Y:S01]  /*1290*/  LDC.64 R96, c[0x0][0x5c8] ;  /* 0x00017200ff607b82 */ /* 0x000ee20000000a00 */
[----:B------:R-:W-:Y:S01]  /*12a0*/  LOP3.LUT R92, R98, 0x3, RZ, 0xc0, !PT ;  /* 0x00000003625c7812 */ /* 0x000fe200078ec0ff */
[----:B01----:R-:W-:Y:S01]  /*12b0*/  IMAD.SHL.U32 R5, R6, 0x40, RZ ;  /* 0x0000004006057824 */ /* 0x003fe200078e00ff */
[----:B------:R-:W-:Y:S01]  /*12c0*/  LOP3.LUT R0, R0, 0x7, RZ, 0xc0, !PT ;  /* 0x0000000700007812 */ /* 0x000fe200078ec0ff */
[----:B------:R-:W-:Y:S01]  /*12d0*/  ULEA.HI UR5, UR5, UR4, URZ, 0x7 ;  /* 0x0000000405057291 */ /* 0x000fe2000f8f383f */
[----:B------:R-:W-:Y:S01]  /*12e0*/  LOP3.LUT R11, R11, 0x30, RZ, 0xc0, !PT ;  /* 0x000000300b0b7812 */ /* 0x000fe200078ec0ff */
[----:B------:R-:W-:Y:S01]  /*12f0*/  IMAD R92, R92, -0x2, R3 ;  /* 0xfffffffe5c5c7824 */ /* 0x000fe200078e0203 */
[--C-:B------:R-:W-:Y:S01]  /*1300*/  LOP3.LUT R88, R5, 0x40, R0.reuse, 0xe2, !PT ;  /* 0x0000004005587812 */ /* 0x100fe200078ee200 */
[----:B------:R-:W0:Y:S01]  /*1310*/  LDC R100, c[0x0][0x600] ;  /* 0x00018000ff647b82 */ /* 0x000e220000000800 */
[----:B------:R-:W-:Y:S01]  /*1320*/  IADD3 R3, RZ, -R11, -R0 ;  /* 0x8000000bff037210 */ /* 0x000fe20007ffe800 */
[----:B------:R-:W-:Y:S01]  /*1330*/  IMAD.MOV.U32 R0, RZ, RZ, -0x1 ;  /* 0xffffffffff007424 */ /* 0x000fe200078e00ff */
[----:B------:R-:W-:Y:S01]  /*1340*/  USHF.R.S32.HI UR43, URZ, 0x7, UR5 ;  /* 0x000000073f2b7899 */ /* 0x000fe20008011405 */
[----:B------:R-:W-:Y:S01]  /*1350*/  IMAD.MOV.U32 R4, RZ, RZ, 0x1 ;  /* 0x00000001ff047424 */ /* 0x000fe200078e00ff */
[----:B------:R-:W-:Y:S01]  /*1360*/  LOP3.LUT R99, R98, 0x80, RZ, 0xc0, !PT ;  /* 0x0000008062637812 */ /* 0x000fe200078ec0ff */
[----:B------:R-:W-:Y:S01]  /*1370*/  IMAD R3, R6, -0x40, R3 ;  /* 0xffffffc006037824 */ /* 0x000fe200078e0203 */
[----:B------:R-:W-:Y:S01]  /*1380*/  UISETP.LT.AND UP0, UPT, UR43, 0x1, UPT ;  /* 0x000000012b00788c */ /* 0x000fe2000bf01270 */
[----:B--2---:R-:W-:Y:S01]  /*1390*/  SHF.L.U32 R0, R0, R93, RZ ;  /* 0x0000005d00007219 */ /* 0x004fe200000006ff */
[----:B------:R-:W-:Y:S01]  /*13a0*/  ULDC UR4, c[0x0][0x284] ;  /* 0x0000a10000047ab9 */ /* 0x000fe20000000800 */
[----:B------:R-:W-:Y:S01]  /*13b0*/  LOP3.LUT R88, R88, R11, RZ, 0xfc, !PT ;  /* 0x0000000b58587212 */ /* 0x000fe200078efcff */
[----:B------:R-:W-:Y:S01]  /*13c0*/  USEL UR44, UR43, 0x1, UP0 ;  /* 0x000000012b2c7887 */ /* 0x000fe20008000000 */
[----:B------:R-:W-:Y:S01]  /*13d0*/  SHF.L.U32 R93, R4, R93, RZ ;  /* 0x0000005d045d7219 */ /* 0x000fe200000006ff */
[----:B------:R-:W-:Y:S01]  /*13e0*/  IMAD.SHL.U32 R98, R98, 0x2, RZ ;  /* 0x0000000262627824 */ /* 0x000fe200078e00ff */
[----:B------:R-:W-:Y:S01]  /*13f0*/  LOP3.LUT R118, R18, 0x1, RZ, 0xfc, !PT ;  /* 0x0000000112767812 */ /* 0x000fe200078efcff */
[----:B------:R-:W-:Y:S01]  /*1400*/  VIADD R102, R3, UR4 ;  /* 0x0000000403667c36 */ /* 0x000fe20008000000 */
[C-C-:B---3--:R-:W-:Y:S01]  /*1410*/  SHF.L.U64.HI R94, R96.reuse, 0x7, R97.reuse ;  /* 0x00000007605e7819 */ /* 0x148fe20000010261 */
[----:B------:R-:W-:Y:S01]  /*1420*/  IMAD.MOV.U32 R89, RZ, RZ, RZ ;  /* 0x000000ffff597224 */ /* 0x000fe200078e00ff */
[C---:B------:R-:W-:Y:S01]  /*1430*/  SHF.L.U64.HI R95, R96.reuse, 0x3, R97 ;  /* 0x00000003605f7819 */ /* 0x040fe20000010261 */
[C---:B------:R-:W-:Y:S01]  /*1440*/  IMAD.SHL.U32 R97, R96.reuse, 0x80, RZ ;  /* 0x0000008060617824 */ /* 0x040fe200078e00ff */
[----:B------:R-:W-:Y:S01]  /*1450*/  SHF.R.U32.HI R99, RZ, 0x7, R99 ;  /* 0x00000007ff637819 */ /* 0x000fe20000011663 */
[----:B------:R-:W-:Y:S01]  /*1460*/  IMAD.SHL.U32 R96, R96, 0x8, RZ ;  /* 0x0000000860607824 */ /* 0x000fe200078e00ff */
[----:B------:R-:W-:Y:S01]  /*1470*/  LOP3.LUT R101, RZ, R0, RZ, 0x33, !PT ;  /* 0x00000000ff657212 */ /* 0x000fe200078e33ff */
[----:B------:R-:W-:Y:S01]  /*1480*/  UIADD3 UR44, UR43, -UR44, URZ ;  /* 0x8000002c2b2c7290 */ /* 0x000fe2000fffe03f */
[----:B0-----:R-:W-:Y:S01]  /*1490*/  VIADD R100, R100, 0xffffffff ;  /* 0xffffffff64647836 */ /* 0x001fe20000000000 */
[----:B------:R-:W-:Y:S01]  /*14a0*/  UMOV UR40, URZ ;  /* 0x0000003f00287c82 */ /* 0x000fe20008000000 */
[----:B------:R-:W-:-:S09]  /*14b0*/  UMOV UR42, URZ ;  /* 0x0000003f002a7c82 */ /* 0x000fd20008000000 */
.L_x_160:
[----:B0-----:R-:W0:Y:S01]  /*14c0*/  SHFL.IDX PT, R0, R99, RZ, 0x1f ;  /* 0x00001fff63007589 */ /* 0x001e2200000e0000 */
[----:B-1----:R-:W1:Y:S01]  /*14d0*/  S2UR UR7, SR_CgaCtaId ;  /* 0x00000000000779c3 */ /* 0x002e620000008800 */
[----:B------:R-:W-:Y:S01]  /*14e0*/  UMOV UR6, 0x400 ;  /* 0x0000040000067882 */ /* 0x000fe20000000000 */
[----:B0-----:R-:W-:Y:S01]  /*14f0*/  R2UR UR4, R0 ;  /* 0x00000000000472ca */ /* 0x001fe200000e0000 */
[----:B-1----:R-:W-:-:S12]  /*1500*/  ULEA UR6, UR7, UR6, 0x18 ;  /* 0x0000000607067291 */ /* 0x002fd8000f8ec03f */
[----:B------:R-:W-:-:S04]  /*1510*/  ULEA.HI UR5, UR4, UR4, URZ, 0x1 ;  /* 0x0000000404057291 */ /* 0x000fc8000f8f083f */
[----:B------:R-:W-:-:S04]  /*1520*/  ULOP3.LUT UR5, UR5, 0x7fffe, URZ, 0xc0, !UPT ;  /* 0x0007fffe05057892 */ /* 0x000fc8000f8ec03f */
[----:B------:R-:W-:-:S03]  /*1530*/  UIADD3 UR5, UR4, -UR5, URZ ;  /* 0x8000000504057290 */ /* 0x000fc6000fffe03f */
[----:B------:R-:W-:Y:S01]  /*1540*/  ULDC UR4, c[0x0][0x28c] ;  /* 0x0000a30000047ab9 */ /* 0x000fe20000000800 */
[----:B------:R-:W-:Y:S01]  /*1550*/  ULEA UR5, UR5, UR6, 0xd ;  /* 0x0000000605057291 */ /* 0x000fe2000f8e683f */
[----:B------:R-:W-:-:S03]  /*1560*/  ISETP.LT.AND P0, PT, RZ, UR4, PT ;  /* 0x00000004ff007c0c */ /* 0x000fc6000bf01270 */
[----:B------:R-:W-:-:S04]  /*1570*/  UIADD3 UR5, UR5, 0x100, URZ ;  /* 0x0000010005057890 */ /* 0x000fc8000fffe03f */
[----:B------:R-:W-:-:S04]  /*1580*/  USHF.R.U32.HI UR5, URZ, 0x4, UR5 ;  /* 0x000000043f057899 */ /* 0x000fc80008011605 */
[----:B------:R-:W-:-:S04]  /*1590*/  ULOP3.LUT UR5, UR5, 0x3fff, URZ, 0xc0, !UPT ;  /* 0x00003fff05057892 */ /* 0x000fc8000f8ec03f */
[----:B------:R-:W-:Y:S01]  /*15a0*/  ULOP3.LUT UR45, UR5, 0x10000, URZ, 0xfc, !UPT ;  /* 0x00010000052d7892 */ /* 0x000fe2000f8efc3f */
[----:B--2345:R-:W-:Y:S11]  /*15b0*/  @P0 BRA `(.L_x_17) ;  /* 0x0000000000400947 */ /* 0x03cff60003800000 */
[----:B------:R-:W-:Y:S01]  /*15c0*/  MOV R0, 0x0 ;  /* 0x0000000000007802 */ /* 0x000fe20000000f00 */
[----:B------:R-:W-:Y:S01]  /*15d0*/  ULDC.64 UR4, c[0x4][0x68] ;  /* 0x01001a0000047ab9 */ /* 0x000fe20000000a00 */
[----:B------:R-:W-:Y:S01]  /*15e0*/  ULDC.64 UR6, c[0x4][0x8] ;  /* 0x0100020000067ab9 */ /* 0x000fe20000000a00 */
[----:B------:R-:W-:Y:S01]  /*15f0*/  IMAD.U32 R4, RZ, RZ, UR4 ;  /* 0x00000004ff047e24 */ /* 0x000fe2000f8e00ff */
[----:B------:R0:W1:Y:S01]  /*1600*/  LDC.64 R14, c[0x4][R0] ;  /* 0x01000000000e7b82 */ /* 0x0000620000000a00 */
[----:B------:R-:W-:Y:S01]  /*1610*/  IMAD.U32 R5, RZ, RZ, UR5 ;  /* 0x00000005ff057e24 */ /* 0x000fe2000f8e00ff */
[----:B------:R-:W-:Y:S01]  /*1620*/  ULDC.64 UR4, c[0x4][0x70] ;  /* 0x01001c0000047ab9 */ /* 0x000fe20000000a00 */
[----:B------:R-:W-:Y:S02]  /*1630*/  IMAD.U32 R10, RZ, RZ, UR6 ;  /* 0x00000006ff0a7e24 */ /* 0x000fe4000f8e00ff */
[----:B------:R-:W-:Y:S02]  /*1640*/  IMAD.U32 R6, RZ, RZ, UR4 ;  /* 0x00000004ff067e24 */ /* 0x000fe4000f8e00ff */
[----:B------:R-:W-:-:S02]  /*1650*/  IMAD.U32 R7, RZ, RZ, UR5 ;  /* 0x00000005ff077e24 */ /* 0x000fc4000f8e00ff */
[----:B------:R-:W-:Y:S02]  /*1660*/  IMAD.U32 R11, RZ, RZ, UR7 ;  /* 0x00000007ff0b7e24 */ /* 0x000fe4000f8e00ff */
[----:B------:R-:W-:Y:S02]  /*1670*/  IMAD.MOV.U32 R8, RZ, RZ, 0x1e1 ;  /* 0x000001e1ff087424 */ /* 0x000fe400078e00ff */
[----:B------:R-:W-:Y:S02]  /*1680*/  IMAD.MOV.U32 R12, RZ, RZ, 0x1 ;  /* 0x00000001ff0c7424 */ /* 0x000fe400078e00ff */
[----:B0-----:R-:W-:-:S07]  /*1690*/  IMAD.MOV.U32 R13, RZ, RZ, RZ ;  /* 0x000000ffff0d7224 */ /* 0x001fce00078e00ff */
[----:B------:R-:W-:-:S07]  /*16a0*/  LEPC R20, `(.L_x_17) ;  /* 0x000000001014794e */ /* 0x000fce0000000000 */
[----:B-1---5:R-:W-:Y:S05]  /*16b0*/  CALL.ABS.NOINC R14 ;  /* 0x000000000e007343 */ /* 0x022fea0003c00000 */
.L_x_17:
[----:B------:R-:W-:-:S13]  /*16c0*/  ISETP.NE.AND P0, PT, R118, 0x3, PT ;  /* 0x000000037600780c */ /* 0x000fda0003f05270 */
[----:B------:R-:W-:Y:S05]  /*16d0*/  @!P0 BRA `(.L_x_18) ;  /* 0x0000000000048947 */ /* 0x000fea0003800000 */
[----:B------:R-:W-:Y:S01]  /*16e0*/  BPT.TRAP 0x1 ;  /* 0x000000040000795c */ /* 0x000fe20000300000 */
.L_x_18:
[----:B------:R-:W0:Y:S01]  /*16f0*/  S2UR UR5, SR_CgaCtaId ;  /* 0x00000000000579c3 */ /* 0x000e220000008800 */
[----:B------:R-:W-:Y:S01]  /*1700*/  UMOV UR4, 0x400 ;  /* 0x0000040000047882 */ /* 0x000fe20000000000 */
[----:B------:R-:W-:Y:S02]  /*1710*/  IMAD.U32 R0, RZ, RZ, UR40 ;  /* 0x00000028ff007e24 */ /* 0x000fe4000f8e00ff */
[----:B------:R-:W-:-:S03]  /*1720*/  IMAD.U32 R3, RZ, RZ, UR42 ;  /* 0x0000002aff037e24 */ /* 0x000fc6000f8e00ff */
[----:B------:R-:W-:Y:S01]  /*1730*/  SHF.L.U32 R0, R0, 0x1f, RZ ;  /* 0x0000001f00007819 */ /* 0x000fe200000006ff */
[----:B0-----:R-:W-:-:S06]  /*1740*/  ULEA UR4, UR5, UR4, 0x18 ;  /* 0x0000000405047291 */ /* 0x001fcc000f8ec03f */
[----:B------:R-:W-:-:S04]  /*1750*/  IMAD.U32 R6, RZ, RZ, UR4 ;  /* 0x00000004ff067e24 */ /* 0x000fc8000f8e00ff */
[----:B------:R-:W-:-:S04]  /*1760*/  IMAD R3, R3, 0x8, R6 ;  /* 0x0000000803037824 */ /* 0x000fc800078e0206 */
[----:B------:R0:W1:Y:S01]  /*1770*/  SYNCS.PHASECHK.TRANS64.TRYWAIT P1, [R3+URZ], R0 ;  /* 0x00000000030075a7 */ /* 0x000062000802017f */
[----:B------:R-:W-:Y:S05]  /*1780*/  @!P0 BRA `(.L_x_19) ;  /* 0x0000000000048947 */ /* 0x000fea0003800000 */
[----:B------:R-:W-:Y:S01]  /*1790*/  BPT.TRAP 0x1 ;  /* 0x000000040000795c */ /* 0x000fe20000300000 */
.L_x_19:
[----:B------:R-:W-:-:S05]  /*17a0*/  IMAD.U32 R4, RZ, RZ, UR44 ;  /* 0x0000002cff047e24 */ /* 0x000fca000f8e00ff */
[----:B------:R-:W-:Y:S01]  /*17b0*/  ISETP.GE.AND P2, PT, R4, 0x1, PT ;  /* 0x000000010400780c */ /* 0x000fe20003f46270 */
[----:B-1----:R-:W-:-:S12]  /*17c0*/  @P1 BRA `(.L_x_20) ;  /* 0x0000000000081947 */ /* 0x002fd80003800000 */
[----:B------:R-:W1:Y:S02]  /*17d0*/  SYNCS.PHASECHK.TRANS64.TRYWAIT P1, [R3+URZ], R0 ;  /* 0x00000000030075a7 */ /* 0x000e64000802017f */
[----:B-1----:R-:W-:Y:S05]  /*17e0*/  @!P1 BRA `(.L_x_21) ;  /* 0x0000007800c09947 */ /* 0x002fea0003800000 */
.L_x_20:
[----:B------:R-:W-:Y:S05]  /*17f0*/  WARPSYNC.ALL ;  /* 0x0000000000007948 */ /* 0x000fea0003800000 */
[----:B------:R-:W-:Y:S01]  /*1800*/  R2UR UR4, R6 ;  /* 0x00000000060472ca */ /* 0x000fe200000e0000 */
[----:B------:R-:W-:Y:S01]  /*1810*/  ULEA UR8, UR42, UR45, 0xc ;  /* 0x0000002d2a087291 */ /* 0x000fe2000f8e603f */
[----:B------:R-:W-:Y:S01]  /*1820*/  WARPGROUP.ARRIVE ;  /* 0x00000000000079c5 */ /* 0x000fe20000000000 */
[----:B------:R-:W-:Y:S01]  /*1830*/  UMOV UR9, 0x40000040 ;  /* 0x4000004000097882 */ /* 0x000fe20000000000 */
[----:B------:R-:W-:Y:S01]  /*1840*/  UMOV UR11, 0x40000040 ;  /* 0x40000040000b7882 */ /* 0x000fe20000000000 */
[----:B------:R-:W-:Y:S01]  /*1850*/  UIADD3 UR12, UR8, 0x400, URZ ;  /* 0x00000400080c7890 */ /* 0x000fe2000fffe03f */
[----:B------:R-:W-:Y:S01]  /*1860*/  UMOV UR15, UR11 ;  /* 0x0000000b000f7c82 */ /* 0x000fe20008000000 */
[----:B------:R-:W-:Y:S01]  /*1870*/  UMOV UR13, 0x40000040 ;  /* 0x40000040000d7882 */ /* 0x000fe20000000000 */
[----:B------:R-:W-:-:S05]  /*1880*/  UIADD3 UR5, UR8, 0x402, URZ ;  /* 0x0000040208057890 */ /* 0x000fca000fffe03f */
[----:B------:R-:W-:-:S04]  /*1890*/  UIADD3 UR4, UR4, 0x40100, URZ ;  /* 0x0004010004047890 */ /* 0x000fc8000fffe03f */
[----:B------:R-:W-:-:S04]  /*18a0*/  USHF.R.U32.HI UR4, URZ, 0x4, UR4 ;  /* 0x000000043f047899 */ /* 0x000fc80008011604 */
[----:B------:R-:W-:-:S04]  /*18b0*/  ULOP3.LUT UR4, UR4, 0x3fff, URZ, 0xc0, !UPT ;  /* 0x00003fff04047892 */ /* 0x000fc8000f8ec03f */
[----:B------:R-:W-:-:S04]  /*18c0*/  ULOP3.LUT UR4, UR4, 0x10000, URZ, 0xfc, !UPT ;  /* 0x0001000004047892 */ /* 0x000fc8000f8efc3f */
[----:B------:R-:W-:-:S07]  /*18d0*/  ULEA UR6, UR42, UR4, 0xa ;  /* 0x000000042a067291 */ /* 0x000fce000f8e503f */
[----:B------:R-:W-:Y:S02]  /*18e0*/  UMOV UR10, UR6 ;  /* 0x00000006000a7c82 */ /* 0x000fe40008000000 */
[----:B------:R-:W-:Y:S01]  /*18f0*/  HGMMA.64x64x16.F32.BF16 R56, gdesc[UR8], RZ, !UPT, gsb0 ;  /* 0x00e00000083879f0 */ /* 0x000fe2000c0018ff */
[----:B------:R-:W-:Y:S01]  /*1900*/  UMOV UR14, UR10 ;  /* 0x0000000a000e7c82 */ /* 0x000fe20008000000 */
[----:B------:R-:W-:Y:S01]  /*1910*/  UIADD3 UR10, UR6, 0x206, URZ ;  /* 0x00000206060a7890 */ /* 0x000fe2000fffe03f */
[----:B------:R-:W-:Y:S01]  /*1920*/  UMOV UR9, 0x40000040 ;  /* 0x4000004000097882 */ /* 0x000fe20000000000 */
[----:B------:R-:W-:Y:S01]  /*1930*/  UMOV UR11, 0x40000040 ;  /* 0x40000040000b7882 */ /* 0x000fe20000000000 */
[----:B------:R-:W-:Y:S02]  /*1940*/  WARPGROUP.DEPBAR.LE gsb0, 0x0 ;  /* 0x00008000000079c5 */ /* 0x000fe40000010000 */
[----:B------:R-:W-:-:S06]  /*1950*/  WARPGROUP.ARRIVE ;  /* 0x00000000000079c5 */ /* 0x000fcc0000000000 */
[----:B------:R-:W-:Y:S01]  /*1960*/  HGMMA.64x64x16.F32.BF16 R24, gdesc[UR12], RZ, !UPT, gsb0 ;  /* 0x00e000000c1879f0 */ /* 0x000fe2000c0018ff */
[----:B------:R-:W-:Y:S02]  /*1970*/  UIADD3 UR12, UR8, 0x2, URZ ;  /* 0x00000002080c7890 */ /* 0x000fe4000fffe03f */
[----:B------:R-:W-:Y:S01]  /*1980*/  UIADD3 UR14, UR6, 0x2, URZ ;  /* 0x00000002060e7890 */ /* 0x000fe2000fffe03f */
[----:B------:R-:W-:Y:S01]  /*1990*/  UMOV UR13, 0x40000040 ;  /* 0x40000040000d7882 */ /* 0x000fe20000000000 */
[----:B------:R-:W-:Y:S01]  /*19a0*/  UMOV UR15, 0x40000040 ;  /* 0x40000040000f7882 */ /* 0x000fe20000000000 */
[----:B------:R-:W-:Y:S02]  /*19b0*/  WARPGROUP.DEPBAR.LE gsb0, 0x0 ;  /* 0x00008000000079c5 */ /* 0x000fe40000010000 */
[----:B------:R-:W-:-:S06]  /*19c0*/  WARPGROUP.ARRIVE ;  /* 0x00000000000079c5 */ /* 0x000fcc0000000000 */
[----:B------:R-:W-:Y:S01]  /*19d0*/  HGMMA.64x64x16.F32.BF16 R56, gdesc[UR12], R56, gsb0 ;  /* 0x00e000000c3879f0 */ /* 0x000fe20008001838 */
[----:B------:R-:W-:Y:S01]  /*19e0*/  UMOV UR12, UR5 ;  /* 0x00000005000c7c82 */ /* 0x000fe20008000000 */
[----:B------:R-:W-:Y:S01]  /*19f0*/  UMOV UR13, 0x40000040 ;  /* 0x40000040000d7882 */ /* 0x000fe20000000000 */
[----:B------:R-:W-:Y:S01]  /*1a00*/  UIADD3 UR5, UR8, 0x404, URZ ;  /* 0x0000040408057890 */ /* 0x000fe2000fffe03f */
[----:B------:R-:W-:Y:S02]  /*1a10*/  WARPGROUP.DEPBAR.LE gsb0, 0x0 ;  /* 0x00008000000079c5 */ /* 0x000fe40000010000 */
[----:B------:R-:W-:-:S06]  /*1a20*/  WARPGROUP.ARRIVE ;  /* 0x00000000000079c5 */ /* 0x000fcc0000000000 */
[----:B------:R-:W-:Y:S01]  /*1a30*/  HGMMA.64x64x16.F32.BF16 R24, gdesc[UR12], R24, gsb0 ;  /* 0x00e000000c1879f0 */ /* 0x000fe20008001818 */
        /* <DEDUP_REMOVED lines=56> */
[----:B------:R-:W-:Y:S01]  /*1dc0*/  UIADD3 UR6, UR8, 0xc06, URZ ;  /* 0x00000c0608067890 */ /* 0x000fe2000fffe03f */
[----:B------:R-:W-:Y:S02]  /*1dd0*/  WARPGROUP.DEPBAR.LE gsb0, 0x0 ;  /* 0x00008000000079c5 */ /* 0x000fe40000010000 */
[----:B------:R-:W-:-:S06]  /*1de0*/  WARPGROUP.ARRIVE ;  /* 0x00000000000079c5 */ /* 0x000fcc0000000000 */
[----:B------:R-:W-:Y:S01]  /*1df0*/  HGMMA.64x64x16.F32.BF16 R56, gdesc[UR12], R56, gsb0 ;  /* 0x00e000000c3879f0 */ /* 0x000fe20008001838 */
[----:B------:R-:W-:Y:S01]  /*1e00*/  UMOV UR12, UR5 ;  /* 0x00000005000c7c82 */ /* 0x000fe20008000000 */
[----:B------:R-:W-:Y:S01]  /*1e10*/  UMOV UR13, 0x40000040 ;  /* 0x40000040000d7882 */ /* 0x000fe20000000000 */
[----:B------:R-:W-:-:S07]  /*1e20*/  UIADD3 UR5, UR8, 0x806, URZ ;  /* 0x0000080608057890 */ /* 0x000fce000fffe03f */
[----:B------:R-:W-:Y:S01]  /*1e30*/  UMOV UR8, UR5 ;  /* 0x0000000500087c82 */ /* 0x000fe20008000000 */
[----:B------:R-:W-:Y:S02]  /*1e40*/  WARPGROUP.DEPBAR.LE gsb0, 0x0 ;  /* 0x00008000000079c5 */ /* 0x000fe40000010000 */
[----:B------:R-:W-:-:S06]  /*1e50*/  WARPGROUP.ARRIVE ;  /* 0x00000000000079c5 */ /* 0x000fcc0000000000 */
[----:B------:R-:W-:Y:S03]  /*1e60*/  HGMMA.64x64x16.F32.BF16 R24, gdesc[UR12], R24, gsb0 ;  /* 0x00e000000c1879f0 */ /* 0x000fe60008001818 */
[----:B------:R-:W-:Y:S02]  /*1e70*/  WARPGROUP.DEPBAR.LE gsb0, 0x0 ;  /* 0x00008000000079c5 */ /* 0x000fe40000010000 */
[----:B------:R-:W-:-:S06]  /*1e80*/  WARPGROUP.ARRIVE ;  /* 0x00000000000079c5 */ /* 0x000fcc0000000000 */
[----:B------:R-:W-:Y:S01]  /*1e90*/  HGMMA.64x64x16.F32.BF16 R56, gdesc[UR8], R56, gsb0 ;  /* 0x00e00000083879f0 */ /* 0x000fe20008001838 */
[----:B------:R-:W-:Y:S01]  /*1ea0*/  UMOV UR8, UR6 ;  /* 0x0000000600087c82 */ /* 0x000fe20008000000 */
[----:B------:R-:W-:Y:S01]  /*1eb0*/  UMOV UR9, 0x40000040 ;  /* 0x4000004000097882 */ /* 0x000fe20000000000 */
[----:B------:R-:W-:Y:S02]  /*1ec0*/  WARPGROUP.DEPBAR.LE gsb0, 0x0 ;  /* 0x00008000000079c5 */ /* 0x000fe40000010000 */
[----:B------:R-:W-:-:S06]  /*1ed0*/  WARPGROUP.ARRIVE ;  /* 0x00000000000079c5 */ /* 0x000fcc0000000000 */
[----:B------:R-:W-:Y:S03]  /*1ee0*/  HGMMA.64x64x16.F32.BF16 R24, gdesc[UR8], R24, gsb0 ;  /* 0x00e00000081879f0 */ /* 0x000fe60008001818 */
[----:B------:R-:W-:Y:S02]  /*1ef0*/  WARPGROUP.DEPBAR.LE gsb0, 0x0 ;  /* 0x00008000000079c5 */ /* 0x000fe40000010000 */
[----:B------:R-:W-:Y:S05]  /*1f00*/  @!P2 BRA `(.L_x_22) ;  /* 0x000000080058a947 */ /* 0x000fea0003800000 */
[----:B------:R-:W-:Y:S01]  /*1f10*/  UIADD3 UR5, UR42, 0x1, URZ ;  /* 0x000000012a057890 */ /* 0x000fe2000fffe03f */
[----:B01----:R-:W-:Y:S02]  /*1f20*/  IMAD.U32 R0, RZ, RZ, UR44 ;  /* 0x0000002cff007e24 */ /* 0x003fe4000f8e00ff */
[----:B------:R-:W-:Y:S01]  /*1f30*/  IMAD.U32 R3, RZ, RZ, UR42 ;  /* 0x0000002aff037e24 */ /* 0x000fe2000f8e00ff */
[----:B------:R-:W-:-:S04]  /*1f40*/  UISETP.NE.AND UP0, UPT, UR5, 0x4, UPT ;  /* 0x000000040500788c */ /* 0x000fc8000bf05270 */
[----:B------:R-:W-:Y:S02]  /*1f50*/  USEL UR6, URZ, 0x1, UP0 ;  /* 0x000000013f067887 */ /* 0x000fe40008000000 */
[----:B------:R-:W-:Y:S02]  /*1f60*/  USEL UR5, UR5, URZ, UP0 ;  /* 0x0000003f05057287 */ /* 0x000fe40008000000 */
[----:B------:R-:W-:-:S06]  /*1f70*/  ULOP3.LUT UR6, UR40, UR6, URZ, 0x3c, !UPT ;  /* 0x0000000628067292 */ /* 0x000fcc000f8e3c3f */
[----:B------:R-:W-:-:S07]  /*1f80*/  IMAD.U32 R7, RZ, RZ, UR6 ;  /* 0x00000006ff077e24 */ /* 0x000fce000f8e00ff */
.L_x_29:
[----:B------:R-:W-:Y:S05]  /*1f90*/  @!P0 BRA `(.L_x_23) ;  /* 0x0000000000048947 */ /* 0x000fea0003800000 */
[----:B------:R-:W-:Y:S01]  /*1fa0*/  BPT.TRAP 0x1 ;  /* 0x000000040000795c */ /* 0x000fe20000300000 */
.L_x_23:
[----:B------:R-:W0:Y:S01]  /*1fb0*/  S2UR UR7, SR_CgaCtaId ;  /* 0x00000000000779c3 */ /* 0x000e220000008800 */
[----:B------:R-:W-:Y:S01]  /*1fc0*/  UMOV UR6, 0x400 ;  /* 0x0000040000067882 */ /* 0x000fe20000000000 */
[----:B------:R-:W-:Y:S01]  /*1fd0*/  IMAD.U32 R5, RZ, RZ, UR5 ;  /* 0x00000005ff057e24 */ /* 0x000fe2000f8e00ff */
[----:B------:R-:W-:Y:S01]  /*1fe0*/  SHF.L.U32 R4, R7, 0x1f, RZ ;  /* 0x0000001f07047819 */ /* 0x000fe200000006ff */
[----:B0-----:R-:W-:-:S06]  /*1ff0*/  ULEA UR6, UR7, UR6, 0x18 ;  /* 0x0000000607067291 */ /* 0x001fcc000f8ec03f */
[----:B------:R-:W-:-:S04]  /*2000*/  IMAD.U32 R6, RZ, RZ, UR6 ;  /* 0x00000006ff067e24 */ /* 0x000fc8000f8e00ff */
[----:B------:R-:W-:-:S04]  /*2010*/  IMAD R5, R5, 0x8, R6 ;  /* 0x0000000805057824 */ /* 0x000fc800078e0206 */
[----:B------:R0:W1:Y:S01]  /*2020*/  SYNCS.PHASECHK.TRANS64.TRYWAIT P1, [R5+URZ], R4 ;  /* 0x00000004050075a7 */ /* 0x000062000802017f */
[----:B------:R-:W-:Y:S05]  /*2030*/  @!P0 BRA `(.L_x_24) ;  /* 0x0000000000048947 */ /* 0x000fea0003800000 */
[----:B------:R-:W-:Y:S01]  /*2040*/  BPT.TRAP 0x1 ;  /* 0x000000040000795c */ /* 0x000fe20000300000 */
.L_x_24:
[----:B-1----:R-:W-:Y:S05]  /*2050*/  @P1 BRA `(.L_x_25) ;  /* 0x0000000000081947 */ /* 0x002fea0003800000 */
[----:B------:R-:W1:Y:S02]  /*2060*/  SYNCS.PHASECHK.TRANS64.TRYWAIT P1, [R5+URZ], R4 ;  /* 0x00000004050075a7 */ /* 0x000e64000802017f */
[----:B-1----:R-:W-:Y:S05]  /*2070*/  @!P1 BRA `(.L_x_26) ;  /* 0x0000007000b09947 */ /* 0x002fea0003800000 */
.L_x_25:
[----:B------:R-:W-:Y:S01]  /*2080*/  ULEA UR8, UR5, UR4, 0xa ;  /* 0x0000000405087291 */ /* 0x000fe2000f8e503f */
[----:B------:R-:W-:Y:S01]  /*2090*/  WARPGROUP.ARRIVE ;  /* 0x00000000000079c5 */ /* 0x000fe20000000000 */
[----:B------:R-:W-:Y:S01]  /*20a0*/  ULEA UR6, UR5, UR45, 0xc ;  /* 0x0000002d05067291 */ /* 0x000fe2000f8e603f */
[----:B------:R-:W-:Y:S01]  /*20b0*/  UMOV UR15, 0x40000040 ;  /* 0x40000040000f7882 */ /* 0x000fe20000000000 */
[----:B------:R-:W-:Y:S02]  /*20c0*/  UMOV UR13, 0x40000040 ;  /* 0x40000040000d7882 */ /* 0x000fe40000000000 */
[----:B------:R-:W-:Y:S01]  /*20d0*/  UIADD3 UR7, UR6, 0x400, URZ ;  /* 0x0000040006077890 */ /* 0x000fe2000fffe03f */
[----:B------:R-:W-:Y:S02]  /*20e0*/  UMOV UR14, UR8 ;  /* 0x00000008000e7c82 */ /* 0x000fe40008000000 */
[----:B------:R-:W-:Y:S01]  /*20f0*/  UMOV UR12, UR6 ;  /* 0x00000006000c7c82 */ /* 0x000fe20008000000 */
[----:B------:R-:W-:Y:S01]  /*2100*/  UIADD3 UR10, UR8, 0x206, URZ ;  /* 0x00000206080a7890 */ /* 0x000fe2000fffe03f */
[----:B------:R-:W-:Y:S01]  /*2110*/  HGMMA.64x64x16.F32.BF16 R56, gdesc[UR12], R56, gsb0 ;  /* 0x00e000000c3879f0 */ /* 0x000fe20008001838 */
[----:B------:R-:W-:Y:S01]  /*2120*/  UMOV UR13, 0x40000040 ;  /* 0x40000040000d7882 */ /* 0x000fe20000000000 */
[----:B------:R-:W-:Y:S01]  /*2130*/  UMOV UR12, UR7 ;  /* 0x00000007000c7c82 */ /* 0x000fe20008000000 */
[----:B------:R-:W-:Y:S01]  /*2140*/  UIADD3 UR7, UR6, 0x402, URZ ;  /* 0x0000040206077890 */ /* 0x000fe2000fffe03f */
[----:B------:R-:W-:Y:S01]  /*2150*/  UMOV UR11, 0x40000040 ;  /* 0x40000040000b7882 */ /* 0x000fe20000000000 */
[----:B------:R-:W-:Y:S01]  /*2160*/  UMOV UR9, 0x40000040 ;  /* 0x4000004000097882 */ /* 0x000fe20000000000 */
[----:B------:R-:W-:-:S02]  /*2170*/  WARPGROUP.DEPBAR.LE gsb0, 0x0 ;  /* 0x00008000000079c5 */ /* 0x000fc40000010000 */
        /* <DEDUP_REMOVED lines=71> */
[----:B------:R-:W-:Y:S02]  /*25f0*/  UIADD3 UR8, UR6, 0x806, URZ ;  /* 0x0000080606087890 */ /* 0x000fe4000fffe03f */
[----:B------:R-:W-:Y:S01]  /*2600*/  UIADD3 UR6, UR6, 0xc06, URZ ;  /* 0x00000c0606067890 */ /* 0x000fe2000fffe03f */
        /* <DEDUP_REMOVED lines=18> */
[----:B------:R-:W-:Y:S01]  /*2730*/  BPT.TRAP 0x1 ;  /* 0x000000040000795c */ /* 0x000fe20000300000 */
.L_x_27:
[----:B------:R-:W-:-:S13]  /*2740*/  ISETP.NE.AND P1, PT, R19, RZ, PT ;  /* 0x000000ff1300720c */ /* 0x000fda0003f25270 */
[----:B01----:R-:W-:-:S04]  /*2750*/  @P1 IMAD R4, R3, 0x8, R6 ;  /* 0x0000000803041824 */ /* 0x003fc800078e0206 */
[----:B------:R-:W-:-:S05]  /*2760*/  @P1 VIADD R5, R4, 0x20 ;  /* 0x0000002004051836 */ /* 0x000fca0000000000 */
[----:B------:R-:W-:-:S04]  /*2770*/  @P1 PRMT R5, R22, 0x654, R5 ;  /* 0x0000065416051816 */ /* 0x000fc80000000005 */
[----:B------:R0:W-:Y:S01]  /*2780*/  @P1 SYNCS.ARRIVE.TRANS64.RED.A1T0 RZ, [R5+URZ], RZ ;  /* 0x000000ff05ff19a7 */ /* 0x0001e2000810043f */
[----:B------:R-:W-:-:S13]  /*2790*/  ISETP.GT.U32.AND P1, PT, R18, 0x1, PT ;  /* 0x000000011200780c */ /* 0x000fda0003f24070 */
[----:B0-----:R-:W-:Y:S05]  /*27a0*/  @P1 BRA `(.L_x_28) ;  /* 0x0000000000041947 */ /* 0x001fea0003800000 */
[----:B------:R-:W-:Y:S01]  /*27b0*/  BPT.TRAP 0x1 ;  /* 0x000000040000795c */ /* 0x000fe20000300000 */
.L_x_28:
[----:B------:R-:W-:Y:S01]  /*27c0*/  UIADD3 UR5, UR5, 0x1, URZ ;  /* 0x0000000105057890 */ /* 0x000fe2000fffe03f */
[C---:B------:R-:W-:Y:S01]  /*27d0*/  ISETP.GT.AND P2, PT, R0.reuse, 0x1, PT ;  /* 0x000000010000780c */ /* 0x040fe20003f44270 */
[----:B------:R-:W-:Y:S02]  /*27e0*/  VIADD R3, R3, 0x1 ;  /* 0x0000000103037836 */ /* 0x000fe40000000000 */
[----:B------:R-:W-:Y:S01]  /*27f0*/  UISETP.NE.AND UP0, UPT, UR5, 0x4, UPT ;  /* 0x000000040500788c */ /* 0x000fe2000bf05270 */
[----:B------:R-:W-:Y:S02]  /*2800*/  VIADD R0, R0, 0xffffffff ;  /* 0xffffffff00007836 */ /* 0x000fe40000000000 */
[C---:B------:R-:W-:Y:S01]  /*2810*/  ISETP.NE.AND P1, PT, R3.reuse, 0x4, PT ;  /* 0x000000040300780c */ /* 0x040fe20003f25270 */
[----:B------:R-:W-:Y:S02]  /*2820*/  USEL UR6, URZ, 0x1, UP0 ;  /* 0x000000013f067887 */ /* 0x000fe40008000000 */
[----:B------:R-:W-:Y:S01]  /*2830*/  USEL UR5, UR5, URZ, UP0 ;  /* 0x0000003f05057287 */ /* 0x000fe20008000000 */
[----:B------:R-:W-:-:S03]  /*2840*/  SEL R3, R3, RZ, P1 ;  /* 0x000000ff03037207 */ /* 0x000fc60000800000 */
[----:B------:R-:W-:Y:S01]  /*2850*/  LOP3.LUT R7, R7, UR6, RZ, 0x3c, !PT ;  /* 0x0000000607077c12 */ /* 0x000fe2000f8e3cff */
[----:B------:R-:W-:Y:S07]  /*2860*/  @P2 BRA `(.L_x_29) ;  /* 0xfffffff400c82947 */ /* 0x000fee000383ffff */
.L_x_22:
[----:B01----:R-:W0:Y:S02]  /*2870*/  LDC R0, c[0x0][0x28c] ;  /* 0x0000a300ff007b82 */ /* 0x003e240000000800 */
[----:B0-----:R-:W-:-:S13]  /*2880*/  ISETP.GE.AND P1, PT, R0, 0x1, PT ;  /* 0x000000010000780c */ /* 0x001fda0003f26270 */
[----:B------:R-:W-:Y:S05]  /*2890*/  @!P1 BRA `(.L_x_30) ;  /* 0x0000000000389947 */ /* 0x000fea0003800000 */
[----:B------:R-:W-:Y:S05]  /*28a0*/  @!P0 BRA `(.L_x_31) ;  /* 0x0000000000048947 */ /* 0x000fea0003800000 */
[----:B------:R-:W-:Y:S01]  /*28b0*/  BPT.TRAP 0x1 ;  /* 0x000000040000795c */ /* 0x000fe20000300000 */
.L_x_31:
[----:B------:R-:W-:-:S13]  /*28c0*/  ISETP.NE.AND P0, PT, R19, RZ, PT ;  /* 0x000000ff1300720c */ /* 0x000fda0003f05270 */
[----:B------:R-:W-:-:S05]  /*28d0*/  VOTEU.ANY UP0, P0 ;  /* 0x00000000003f7886 */ /* 0x000fca0000000100 */
[----:B------:R-:W-:-:S06]  /*28e0*/  @UP0 UIADD3 UR4, UR44, UR42, URZ ;  /* 0x0000002a2c040290 */ /* 0x000fcc000fffe03f */
[----:B------:R-:W-:-:S04]  /*28f0*/  IMAD.U32 R0, RZ, RZ, UR4 ;  /* 0x00000004ff007e24 */ /* 0x000fc8000f8e00ff */
[----:B------:R-:W-:-:S05]  /*2900*/  @P0 IMAD.SHL.U32 R0, R0, 0x8, RZ ;  /* 0x0000000800000824 */ /* 0x000fca00078e00ff */
[----:B------:R-:W-:-:S04]  /*2910*/  @P0 LOP3.LUT R0, R0, 0x18, RZ, 0xc0, !PT ;  /* 0x0000001800000812 */ /* 0x000fc800078ec0ff */
[----:B------:R-:W-:-:S04]  /*2920*/  @P0 IADD3 R3, R6, 0x20, R0 ;  /* 0x0000002006030810 */ /* 0x000fc80007ffe000 */
[----:B------:R-:W-:-:S04]  /*2930*/  @P0 PRMT R3, R22, 0x654, R3 ;  /* 0x0000065416030816 */ /* 0x000fc80000000003 */
[----:B------:R0:W-:Y:S01]  /*2940*/  @P0 SYNCS.ARRIVE.TRANS64.RED.A1T0 RZ, [R3+URZ], RZ ;  /* 0x000000ff03ff09a7 */ /* 0x0001e2000810043f */
[----:B------:R-:W-:-:S13]  /*2950*/  ISETP.GT.U32.AND P0, PT, R18, 0x1, PT ;  /* 0x000000011200780c */ /* 0x000fda0003f04070 */
[----:B0-----:R-:W-:Y:S05]  /*2960*/  @P0 BRA `(.L_x_30) ;  /* 0x0000000000040947 */ /* 0x001fea0003800000 */
[----:B------:R-:W-:Y:S01]  /*2970*/  BPT.TRAP 0x1 ;  /* 0x000000040000795c */ /* 0x000fe20000300000 */
.L_x_30:
[----:B------:R-:W-:Y:S01]  /*2980*/  IMAD.SHL.U32 R103, R103, 0x40, RZ ;  /* 0x0000004067677824 */ /* 0x000fe200078e00ff */
[----:B------:R-:W-:Y:S01]  /*2990*/  ULDC UR6, c[0x0][0x288] ;  /* 0x0000a20000067ab9 */ /* 0x000fe20000000800 */
[----:B------:R-:W-:Y:S01]  /*29a0*/  SHF.R.S32.HI R21, RZ, 0x1f, R23 ;  /* 0x0000001fff157819 */ /* 0x000fe20000011417 */
[----:B------:R-:W-:Y:S01]  /*29b0*/  IMAD.SHL.U32 R3, R111, 0x100, RZ ;  /* 0x000001006f037824 */ /* 0x000fe200078e00ff */
[----:B------:R-:W-:Y:S01]  /*29c0*/  ULDC.64 UR4, c[0x0][0x5d0] ;  /* 0x0001740000047ab9 */ /* 0x000fe20000000a00 */
[----:B------:R-:W-:Y:S01]  /*29d0*/  LOP3.LUT R10, R103, 0x6, R98, 0xf8, !PT ;  /* 0x00000006670a7812 */ /* 0x000fe200078ef862 */
[----:B------:R-:W-:Y:S01]  /*29e0*/  IMAD.WIDE R110, R111, 0x100, R88 ;  /* 0x000001006f6e7825 */ /* 0x000fe200078e0258 */
[----:B------:R-:W-:Y:S01]  /*29f0*/  ISETP.GE.AND P0, PT, R103, UR6, PT ;  /* 0x0000000667007c0c */ /* 0x000fe2000bf06270 */
[----:B------:R-:W-:Y:S01]  /*2a00*/  ULDC UR6, c[0x0][0x284] ;  /* 0x0000a10000067ab9 */ /* 0x000fe20000000800 */
[----:B------:R-:W-:Y:S01]  /*2a10*/  SHF.R.S32.HI R11, RZ, 0x1f, R10 ;  /* 0x0000001fff0b7819 */ /* 0x000fe2000001140a */
[----:B------:R-:W-:Y:S01]  /*2a20*/  IMAD R0, R21, UR4, RZ ;  /* 0x0000000415007c24 */ /* 0x000fe2000f8e02ff */
[----:B------:R-:W-:-:S03]  /*2a30*/  ISETP.GE.OR P0, PT, R3, UR6, P0 ;  /* 0x0000000603007c0c */ /* 0x000fc60008706670 */
[C---:B------:R-:W-:Y:S02]  /*2a40*/  IMAD R7, R23.reuse, UR5, R0 ;  /* 0x0000000517077c24 */ /* 0x040fe4000f8e0200 */
[----:B------:R-:W-:Y:S01]  /*2a50*/  IMAD.WIDE.U32 R4, R23, UR4, R10 ;  /* 0x0000000417047c25 */ /* 0x000fe2000f8e000a */
[----:B------:R-:W-:-:S03]  /*2a60*/  ULDC.64 UR4, c[0x0][0x5c8] ;  /* 0x0001720000047ab9 */ /* 0x000fc60000000a00 */
[----:B------:R-:W-:Y:S02]  /*2a70*/  IMAD R9, R111, UR4, RZ ;  /* 0x000000046f097c24 */ /* 0x000fe4000f8e02ff */
[----:B------:R-:W-:Y:S02]  /*2a80*/  IMAD.IADD R5, R5, 0x1, R7 ;  /* 0x0000000105057824 */ /* 0x000fe400078e0207 */
[C---:B------:R-:W-:Y:S02]  /*2a90*/  IMAD R9, R110.reuse, UR5, R9 ;  /* 0x000000056e097c24 */ /* 0x040fe4000f8e0209 */
[----:B------:R-:W-:-:S04]  /*2aa0*/  IMAD.WIDE.U32 R112, R110, UR4, R4 ;  /* 0x000000046e707c25 */ /* 0x000fc8000f8e0004 */
[----:B------:R-:W-:Y:S01]  /*2ab0*/  IMAD.MOV.U32 R0, RZ, RZ, -0x1 ;  /* 0xffffffffff007424 */ /* 0x000fe200078e00ff */
[----:B------:R-:W-:Y:S06]  /*2ac0*/  @P0 BRA `(.L_x_32) ;  /* 0x0000004800980947 */ /* 0x000fec0003800000 */
[----:B-----5:R-:W-:Y:S01]  /*2ad0*/  FSETP.NEU.AND P1, PT, R91, RZ, PT ;  /* 0x000000ff5b00720b */ /* 0x020fe20003f2d000 */
[----:B------:R-:W-:Y:S01]  /*2ae0*/  IMAD.IADD R4, R92, 0x1, -R103 ;  /* 0x000000015c047824 */ /* 0x000fe200078e0a67 */
[----:B------:R-:W-:Y:S01]  /*2af0*/  BSSY B0, `(.L_x_32) ;  /* 0x00004a3000007945 */ /* 0x000fe20003800000 */
[----:B------:R-:W-:Y:S02]  /*2b00*/  IMAD.IADD R3, R102, 0x1, -R3 ;  /* 0x0000000166037824 */ /* 0x000fe400078e0a03 */
[----:B------:R-:W-:Y:S01]  /*2b10*/  IMAD.IADD R115, R113, 0x1, R9 ;  /* 0x0000000171737824 */ /* 0x000fe200078e0209 */
[----:B------:R-:W-:-:S04]  /*2b20*/  ISETP.GT.AND P6, PT, R4, RZ, PT ;  /* 0x000000ff0400720c */ /* 0x000fc80003fc4270 */
[----:B------:R-:W-:-:S03]  /*2b30*/  ISETP.GT.AND P0, PT, R3, RZ, P6 ;  /* 0x000000ff0300720c */ /* 0x000fc60003704270 */
[----:B------:R-:W-:Y:S10]  /*2b40*/  @!P1 BRA `(.L_x_33) ;  /* 0x0000003400089947 */ /* 0x000ff40003800000 */
[----:B------:R-:W0:Y:S01]  /*2b50*/  LDC.64 R14, c[0x0][0x5b8] ;  /* 0x00016e00ff0e7b82 */ /* 0x000e220000000a00 */
[----:B------:R-:W-:-:S07]  /*2b60*/  ULDC.64 UR4, c[0x0][0x5c0] ;  /* 0x0001700000047ab9 */ /* 0x000fce0000000a00 */
[----:B------:R-:W1:Y:S08]  /*2b70*/  LDC.64 R108, c[0x0][0x5b0] ;  /* 0x00016c00ff6c7b82 */ /* 0x000e700000000a00 */
[----:B------:R-:W2:Y:S01]  /*2b80*/  LDC.64 R12, c[0x0][0x5a8] ;  /* 0x00016a00ff0c7b82 */ /* 0x000ea20000000a00 */
[-C--:B0-----:R-:W-:Y:S02]  /*2b90*/  IMAD R6, R21, R14.reuse, RZ ;  /* 0x0000000e15067224 */ /* 0x081fe400078e02ff */
[----:B------:R-:W-:-:S04]  /*2ba0*/  IMAD.WIDE.U32 R106, R23, R14, R10 ;  /* 0x0000000e176a7225 */ /* 0x000fc800078e000a */
[----:B------:R-:W-:Y:S02]  /*2bb0*/  IMAD R103, R23, R15, R6 ;  /* 0x0000000f17677224 */ /* 0x000fe400078e0206 */
[-C--:B-1----:R-:W-:Y:S02]  /*2bc0*/  IMAD R5, R111, R108.reuse, RZ ;  /* 0x0000006c6f057224 */ /* 0x082fe400078e02ff */
[----:B------:R-:W-:Y:S02]  /*2bd0*/  IMAD.IADD R105, R107, 0x1, R103 ;  /* 0x000000016b697824 */ /* 0x000fe400078e0267 */
[----:B------:R-:W-:Y:S02]  /*2be0*/  IMAD.MOV.U32 R104, RZ, RZ, R106 ;  /* 0x000000ffff687224 */ /* 0x000fe400078e006a */
[C---:B------:R-:W-:Y:S02]  /*2bf0*/  IMAD R113, R110.reuse, R109, R5 ;  /* 0x0000006d6e717224 */ /* 0x040fe400078e0205 */
[----:B------:R-:W-:-:S04]  /*2c00*/  IMAD.WIDE.U32 R6, R110, R108, R104 ;  /* 0x0000006c6e067225 */ /* 0x000fc800078e0068 */
[----:B------:R-:W-:Y:S01]  /*2c10*/  IMAD.IADD R5, R7, 0x1, R113 ;  /* 0x0000000107057824 */ /* 0x000fe200078e0271 */
[----:B--2---:R-:W-:-:S04]  /*2c20*/  LEA R8, P1, R6, R12, 0x1 ;  /* 0x0000000c06087211 */ /* 0x004fc800078208ff */
[----:B------:R-:W-:-:S05]  /*2c30*/  LEA.HI.X R9, R6, R13, R5, 0x1, P1 ;  /* 0x0000000d06097211 */ /* 0x000fca00008f0c05 */
[----:B------:R0:W2:Y:S01]  /*2c40*/  @P0 LDG.E.LTC128B.U16 R5, desc[UR36][R8.64] ;  /* 0x0000002408050981 */ /* 0x0000a2000c1e1520 */
[----:B------:R-:W-:Y:S01]  /*2c50*/  ISETP.GT.AND P4, PT, R4, 0x1, PT ;  /* 0x000000010400780c */ /* 0x000fe20003f84270 */
[----:B------:R-:W-:Y:S01]  /*2c60*/  IMAD.WIDE.U32 R6, R110, R108, R10 ;  /* 0x0000006c6e067225 */ /* 0x000fe200078e000a */
[----:B------:R-:W-:Y:S02]  /*2c70*/  BSSY B1, `(.L_x_34) ;  /* 0x0000013000017945 */ /* 0x000fe40003800000 */
[----:B------:R-:W-:Y:S01]  /*2c80*/  P2R R119, PR, RZ, 0x10 ;  /* 0x00000010ff777803 */ /* 0x000fe20000000000 */
[----:B------:R-:W-:Y:S02]  /*2c90*/  IMAD.IADD R7, R113, 0x1, R7 ;  /* 0x0000000171077824 */ /* 0x000fe400078e0207 */
[----:B------:R-:W-:Y:S02]  /*2ca0*/  IMAD.SHL.U32 R114, R108, 0x8, RZ ;  /* 0x000000086c727824 */ /* 0x000fe400078e00ff */
[----:B------:R-:W-:-:S04]  /*2cb0*/  IMAD.WIDE.U32 R6, R23, R14, R6 ;  /* 0x0000000e17067225 */ /* 0x000fc800078e0006 */
[----:B------:R-:W-:Y:S01]  /*2cc0*/  IMAD.IADD R7, R103, 0x1, R7 ;  /* 0x0000000167077824 */ /* 0x000fe200078e0207 */
[----:B0-----:R-:W-:-:S04]  /*2cd0*/  LEA R8, P2, R6, R12, 0x1 ;  /* 0x0000000c06087211 */ /* 0x001fc800078408ff */
[----:B------:R-:W-:Y:S01]  /*2ce0*/  LEA.HI.X R9, R6, R13, R7, 0x1, P2 ;  /* 0x0000000d06097211 */ /* 0x000fe200010f0c07 */
[----:B--2---:R-:W-:-:S04]  /*2cf0*/  IMAD.U32 R20, R5, 0x10000, RZ ;  /* 0x0001000005147824 */ /* 0x004fc800078e00ff */
[----:B------:R-:W-:Y:S01]  /*2d00*/  FMUL R15, R20, R91 ;  /* 0x0000005b140f7220 */ /* 0x000fe20000400000 */
[----:B------:R-:W-:-:S03]  /*2d10*/  LEA R20, P1, R112, UR4, 0x1 ;  /* 0x0000000470147c11 */ /* 0x000fc6000f8208ff */
[----:B------:R-:W-:Y:S01]  /*2d20*/  FFMA R15, R56, R90, R15 ;  /* 0x0000005a380f7223 */ /* 0x000fe2000000000f */
[----:B------:R-:W-:Y:S02]  /*2d30*/  LEA.HI.X R21, R112, UR5, R115, 0x1, P1 ;  /* 0x0000000570157c11 */ /* 0x000fe400088f0c73 */
[----:B------:R-:W-:Y:S02]  /*2d40*/  ISETP.GT.AND P1, PT, R3, RZ, P4 ;  /* 0x000000ff0300720c */ /* 0x000fe40002724270 */
[----:B------:R-:W-:Y:S02]  /*2d50*/  F2FP.BF16.F32.PACK_AB R15, RZ, R15 ;  /* 0x0000000fff0f723e */ /* 0x000fe400000010ff */
[----:B------:R-:W-:-:S03]  /*2d60*/  SHF.L.U64.HI R115, R108, 0x3, R109 ;  /* 0x000000036c737819 */ /* 0x000fc6000001026d */
[----:B------:R0:W-:Y:S06]  /*2d70*/  @P0 STG.E.U16 desc[UR36][R20.64], R15 ;  /* 0x0000000f14000986 */ /* 0x0001ec000c101524 */
[----:B------:R-:W-:Y:S05]  /*2d80*/  @!P1 BRA `(.L_x_35) ;  /* 0x0000000000049947 */ /* 0x000fea0003800000 */
[----:B------:R1:W5:Y:S02]  /*2d90*/  LDG.E.LTC128B.U16 R5, desc[UR36][R8.64+0x2] ;  /* 0x0000022408057981 */ /* 0x000364000c1e1520 */
.L_x_35:
[----:B------:R-:W-:Y:S05]  /*2da0*/  BSYNC B1 ;  /* 0x0000000000017941 */ /* 0x000fea0003800000 */
.L_x_34:
[----:B------:R-:W-:Y:S01]  /*2db0*/  IMAD.WIDE.U32 R116, R110, R108, R114 ;  /* 0x0000006c6e747225 */ /* 0x000fe200078e0072 */
[----:B------:R-:W-:Y:S02]  /*2dc0*/  ISETP.GT.AND P0, PT, R3, 0x8, P6 ;  /* 0x000000080300780c */ /* 0x000fe40003704270 */
[C---:B0----5:R-:W-:Y:S01]  /*2dd0*/  PRMT R15, R5.reuse, 0x7610, R15 ;  /* 0x00007610050f7816 */ /* 0x061fe2000000000f */
[----:B------:R-:W-:Y:S01]  /*2de0*/  IMAD.U32 R6, R5, 0x10000, RZ ;  /* 0x0001000005067824 */ /* 0x000fe200078e00ff */
[----:B------:R-:W-:Y:S01]  /*2df0*/  IADD3 R7, P2, R106, R116, RZ ;  /* 0x000000746a077210 */ /* 0x000fe20007f5e0ff */
[----:B------:R-:W-:Y:S02]  /*2e00*/  IMAD.IADD R113, R113, 0x1, R117 ;  /* 0x0000000171717824 */ /* 0x000fe400078e0275 */
[----:B------:R-:W-:Y:S02]  /*2e10*/  FMUL R6, R6, R91 ;  /* 0x0000005b06067220 */ /* 0x000fe40000400000 */
[----:B------:R-:W-:-:S02]  /*2e20*/  IMAD.X R56, R113, 0x1, R105, P2 ;  /* 0x0000000171387824 */ /* 0x000fc400010e0669 */
[----:B------:R-:W-:Y:S01]  /*2e30*/  FFMA R57, R57, R90, R6 ;  /* 0x0000005a39397223 */ /* 0x000fe20000000006 */
[----:B------:R-:W-:-:S04]  /*2e40*/  LEA R6, P2, R7, R12, 0x1 ;  /* 0x0000000c07067211 */ /* 0x000fc800078408ff */
[----:B------:R-:W-:Y:S02]  /*2e50*/  F2FP.BF16.F32.PACK_AB R57, RZ, R57 ;  /* 0x00000039ff39723e */ /* 0x000fe400000010ff */
[----:B------:R-:W-:-:S03]  /*2e60*/  LEA.HI.X R7, R7, R13, R56, 0x1, P2 ;  /* 0x0000000d07077211 */ /* 0x000fc600010f0c38 */
[----:B------:R0:W-:Y:S04]  /*2e70*/  @P1 STG.E.U16 desc[UR36][R20.64+0x2], R57 ;  /* 0x0000023914001986 */ /* 0x0001e8000c101524 */
[----:B------:R-:W2:Y:S01]  /*2e80*/  @P0 LDG.E.LTC128B.U16 R15, desc[UR36][R6.64] ;  /* 0x00000024060f0981 */ /* 0x000ea2000c1e1520 */
[----:B------:R-:W-:Y:S01]  /*2e90*/  IMAD.SHL.U32 R121, R96, 0x2, RZ ;  /* 0x0000000260797824 */ /* 0x000fe200078e00ff */
[----:B------:R-:W-:Y:S01]  /*2ea0*/  IADD3 R116, P1, R10, R116, RZ ;  /* 0x000000740a747210 */ /* 0x000fe20007f3e0ff */
[----:B------:R-:W-:Y:S01]  /*2eb0*/  BSSY B1, `(.L_x_36) ;  /* 0x0000011000017945 */ /* 0x000fe20003800000 */
[----:B------:R-:W-:Y:S02]  /*2ec0*/  SHF.L.U64.HI R123, R96, 0x1, R95 ;  /* 0x00000001607b7819 */ /* 0x000fe4000001025f */
[----:B------:R-:W-:Y:S01]  /*2ed0*/  IADD3 R112, P2, R121, R20, RZ ;  /* 0x0000001479707210 */ /* 0x000fe20007f5e0ff */
[----:B------:R-:W-:Y:S01]  /*2ee0*/  IMAD.X R117, R11, 0x1, R113, P1 ;  /* 0x000000010b757824 */ /* 0x000fe200008e0671 */
[----:B------:R-:W-:-:S03]  /*2ef0*/  ISETP.GT.AND P1, PT, R3, 0x8, P4 ;  /* 0x000000080300780c */ /* 0x000fc60002724270 */
[----:B------:R-:W-:Y:S02]  /*2f00*/  IMAD.X R113, R123, 0x1, R21, P2 ;  /* 0x000000017b717824 */ /* 0x000fe400010e0615 */
[----:B------:R-:W-:-:S04]  /*2f10*/  IMAD.WIDE.U32 R116, R23, R14, R116 ;  /* 0x0000000e17747225 */ /* 0x000fc800078e0074 */
[----:B0-----:R-:W-:Y:S02]  /*2f20*/  IMAD.IADD R57, R103, 0x1, R117 ;  /* 0x0000000167397824 */ /* 0x001fe400078e0275 */
[----:B--2---:R-:W-:-:S04]  /*2f30*/  IMAD.U32 R56, R15, 0x10000, RZ ;  /* 0x000100000f387824 */ /* 0x004fc800078e00ff */
[----:B------:R-:W-:Y:S01]  /*2f40*/  FMUL R5, R56, R91 ;  /* 0x0000005b38057220 */ /* 0x000fe20000400000 */
[----:B------:R-:W-:-:S03]  /*2f50*/  LEA R56, P3, R116, R12, 0x1 ;  /* 0x0000000c74387211 */ /* 0x000fc600078608ff */
[----:B------:R-:W-:Y:S01]  /*2f60*/  FFMA R5, R58, R90, R5 ;  /* 0x0000005a3a057223 */ /* 0x000fe20000000005 */
[----:B------:R-:W-:-:S04]  /*2f70*/  LEA.HI.X R57, R116, R13, R57, 0x1, P3 ;  /* 0x0000000d74397211 */ /* 0x000fc800018f0c39 */
[----:B------:R-:W-:-:S05]  /*2f80*/  F2FP.BF16.F32.PACK_AB R5, RZ, R5 ;  /* 0x00000005ff05723e */ /* 0x000fca00000010ff */
[----:B------:R0:W-:Y:S01]  /*2f90*/  @P0 STG.E.U16 desc[UR36][R112.64], R5 ;  /* 0x0000000570000986 */ /* 0x0001e2000c101524 */
[----:B------:R-:W-:Y:S05]  /*2fa0*/  @!P1 BRA `(.L_x_37) ;  /* 0x0000000000049947 */ /* 0x000fea0003800000 */
[----:B------:R2:W5:Y:S02]  /*2fb0*/  LDG.E.LTC128B.U16 R15, desc[UR36][R56.64+0x2] ;  /* 0x00000224380f7981 */ /* 0x000564000c1e1520 */
.L_x_37:
[----:B------:R-:W-:Y:S05]  /*2fc0*/  BSYNC B1 ;  /* 0x0000000000017941 */ /* 0x000fea0003800000 */
.L_x_36:
[----:B-----5:R-:W-:Y:S01]  /*2fd0*/  IMAD.U32 R6, R15, 0x10000, RZ ;  /* 0x000100000f067824 */ /* 0x020fe200078e00ff */
[----:B------:R-:W-:Y:S01]  /*2fe0*/  ISETP.GT.AND P4, PT, R4, 0x8, PT ;  /* 0x000000080400780c */ /* 0x000fe20003f84270 */
[----:B------:R-:W-:Y:S01]  /*2ff0*/  IMAD.MOV.U32 R58, RZ, RZ, R112 ;  /* 0x000000ffff3a7224 */ /* 0x000fe200078e0070 */
[----:B------:R-:W-:Y:S01]  /*3000*/  BSSY B1, `(.L_x_38) ;  /* 0x000000b000017945 */ /* 0x000fe20003800000 */
[----:B------:R-:W-:Y:S01]  /*3010*/  FMUL R6, R6, R91 ;  /* 0x0000005b06067220 */ /* 0x000fe20000400000 */
[----:B------:R-:W-:Y:S02]  /*3020*/  ISETP.GT.AND P0, PT, R3, RZ, P4 ;  /* 0x000000ff0300720c */ /* 0x000fe40002704270 */
[----:B------:R-:W-:Y:S01]  /*3030*/  P2R R117, PR, RZ, 0x10 ;  /* 0x00000010ff757803 */ /* 0x000fe20000000000 */
[----:B------:R-:W-:Y:S01]  /*3040*/  FFMA R6, R59, R90, R6 ;  /* 0x0000005a3b067223 */ /* 0x000fe20000000006 */
[----:B------:R-:W-:Y:S01]  /*3050*/  IMAD.MOV.U32 R59, RZ, RZ, R113 ;  /* 0x000000ffff3b7224 */ /* 0x000fe200078e0071 */
[----:B------:R-:W-:-:S03]  /*3060*/  PRMT R116, R15, 0x7610, R116 ;  /* 0x000076100f747816 */ /* 0x000fc60000000074 */
[----:B------:R-:W-:-:S05]  /*3070*/  F2FP.BF16.F32.PACK_AB R6, RZ, R6 ;  /* 0x00000006ff06723e */ /* 0x000fca00000010ff */
[----:B------:R3:W-:Y:S01]  /*3080*/  @P1 STG.E.U16 desc[UR36][R58.64+0x2], R6 ;  /* 0x000002063a001986 */ /* 0x0007e2000c101524 */
[----:B------:R-:W-:Y:S05]  /*3090*/  @!P0 BRA `(.L_x_39) ;  /* 0x0000000000048947 */ /* 0x000fea0003800000 */
[----:B------:R4:W5:Y:S02]  /*30a0*/  LDG.E.LTC128B.U16 R116, desc[UR36][R8.64+0x10] ;  /* 0x0000102408747981 */ /* 0x000964000c1e1520 */
.L_x_39:
[----:B------:R-:W-:Y:S05]  /*30b0*/  BSYNC B1 ;  /* 0x0000000000017941 */ /* 0x000fea0003800000 */
.L_x_38:
[----:B---3-5:R-:W-:Y:S01]  /*30c0*/  IMAD.U32 R6, R116, 0x10000, RZ ;  /* 0x0001000074067824 */ /* 0x028fe200078e00ff */
[C---:B0-----:R-:W-:Y:S01]  /*30d0*/  SHF.L.U64.HI R5, R97.reuse, 0x1, R94 ;  /* 0x0000000161057819 */ /* 0x041fe2000001025e */
[----:B------:R-:W-:Y:S01]  /*30e0*/  IMAD.SHL.U32 R15, R97, 0x2, RZ ;  /* 0x00000002610f7824 */ /* 0x000fe200078e00ff */
[----:B------:R-:W-:Y:S01]  /*30f0*/  ISETP.GT.AND P3, PT, R4, 0x9, PT ;  /* 0x000000090400780c */ /* 0x000fe20003f64270 */
[----:B------:R-:W-:Y:S01]  /*3100*/  FMUL R7, R6, R91 ;  /* 0x0000005b06077220 */ /* 0x000fe20000400000 */
[----:B------:R-:W-:Y:S02]  /*3110*/  BSSY B1, `(.L_x_40) ;  /* 0x000000a000017945 */ /* 0x000fe40003800000 */
[----:B------:R-:W-:Y:S01]  /*3120*/  IADD3 R6, P1, P2, R15, R20, R121 ;  /* 0x000000140f067210 */ /* 0x000fe20007a3e079 */
[----:B------:R-:W-:Y:S01]  /*3130*/  FFMA R60, R60, R90, R7 ;  /* 0x0000005a3c3c7223 */ /* 0x000fe20000000007 */
[----:B------:R-:W-:Y:S02]  /*3140*/  P2R R120, PR, RZ, 0x8 ;  /* 0x00000008ff787803 */ /* 0x000fe40000000000 */
[----:B------:R-:W-:-:S02]  /*3150*/  IADD3.X R7, R5, R21, R123, P1, P2 ;  /* 0x0000001505077210 */ /* 0x000fc40000fe447b */
[----:B------:R-:W-:Y:S02]  /*3160*/  F2FP.BF16.F32.PACK_AB R60, RZ, R60 ;  /* 0x0000003cff3c723e */ /* 0x000fe400000010ff */
[----:B------:R-:W-:-:S03]  /*3170*/  ISETP.GT.AND P1, PT, R3, RZ, P3 ;  /* 0x000000ff0300720c */ /* 0x000fc60001f24270 */
[----:B------:R0:W-:Y:S10]  /*3180*/  @P0 STG.E.U16 desc[UR36][R20.64+0x10], R60 ;  /* 0x0000103c14000986 */ /* 0x0001f4000c101524 */
[----:B------:R-:W-:Y:S05]  /*3190*/  @!P1 BRA `(.L_x_41) ;  /* 0x0000000000049947 */ /* 0x000fea0003800000 */
[----:B------:R3:W5:Y:S02]  /*31a0*/  LDG.E.LTC128B.U16 R116, desc[UR36][R8.64+0x12] ;  /* 0x0000122408747981 */ /* 0x000764000c1e1520 */
.L_x_41:
[----:B------:R-:W-:Y:S05]  /*31b0*/  BSYNC B1 ;  /* 0x0000000000017941 */ /* 0x000fea0003800000 */
.L_x_40:
[----:B0----5:R-:W-:Y:S01]  /*31c0*/  IMAD.U32 R60, R116, 0x10000, RZ ;  /* 0x00010000743c7824 */ /* 0x021fe200078e00ff */
[----:B------:R-:W-:Y:S01]  /*31d0*/  ISETP.GT.AND P0, PT, R3, 0x8, P4 ;  /* 0x000000080300780c */ /* 0x000fe20002704270 */
[----:B------:R-:W-:Y:S02]  /*31e0*/  BSSY B1, `(.L_x_42) ;  /* 0x0000007000017945 */ /* 0x000fe40003800000 */
[----:B------:R-:W-:-:S04]  /*31f0*/  FMUL R60, R60, R91 ;  /* 0x0000005b3c3c7220 */ /* 0x000fc80000400000 */
[----:B------:R-:W-:-:S05]  /*3200*/  FFMA R60, R61, R90, R60 ;  /* 0x0000005a3d3c7223 */ /* 0x000fca000000003c */
[----:B------:R-:W-:-:S05]  /*3210*/  F2FP.BF16.F32.PACK_AB R60, RZ, R60 ;  /* 0x0000003cff3c723e */ /* 0x000fca00000010ff */
[----:B------:R0:W-:Y:S01]  /*3220*/  @P1 STG.E.U16 desc[UR36][R20.64+0x12], R60 ;  /* 0x0000123c14001986 */ /* 0x0001e2000c101524 */
[----:B------:R-:W-:Y:S05]  /*3230*/  @!P0 BRA `(.L_x_43) ;  /* 0x0000000000048947 */ /* 0x000fea0003800000 */
[----:B------:R0:W5:Y:S02]  /*3240*/  LDG.E.LTC128B.U16 R116, desc[UR36][R56.64+0x10] ;  /* 0x0000102438747981 */ /* 0x000164000c1e1520 */
.L_x_43:
[----:B------:R-:W-:Y:S05]  /*3250*/  BSYNC B1 ;  /* 0x0000000000017941 */ /* 0x000fea0003800000 */
.L_x_42:
        /* <DEDUP_REMOVED lines=9> */
.L_x_45:
[----:B------:R-:W-:Y:S05]  /*32f0*/  BSYNC B1 ;  /* 0x0000000000017941 */ /* 0x000fea0003800000 */
.L_x_44:
[----:B-----5:R-:W-:Y:S01]  /*3300*/  IMAD.U32 R60, R116, 0x10000, RZ ;  /* 0x00010000743c7824 */ /* 0x020fe200078e00ff */
[----:B------:R-:W-:Y:S01]  /*3310*/  IADD3 R123, P0, R110, 0x80, RZ ;  /* 0x000000806e7b7810 */ /* 0x000fe20007f1e0ff */
[----:B------:R-:W-:Y:S01]  /*3320*/  BSSY B1, `(.L_x_46) ;  /* 0x000000b000017945 */ /* 0x000fe20003800000 */
[----:B------:R-:W-:Y:S01]  /*3330*/  ISETP.GT.AND P2, PT, R4, 0x10, PT ;  /* 0x000000100400780c */ /* 0x000fe20003f44270 */
[----:B------:R-:W-:Y:S02]  /*3340*/  FMUL R60, R60, R91 ;  /* 0x0000005b3c3c7220 */ /* 0x000fe40000400000 */
[----:B------:R-:W-:Y:S01]  /*3350*/  IMAD.X R111, RZ, RZ, R111, P0 ;  /* 0x000000ffff6f7224 */ /* 0x000fe200000e066f */
[----:B------:R-:W-:Y:S01]  /*3360*/  ISETP.GT.AND P0, PT, R3, RZ, P2 ;  /* 0x000000ff0300720c */ /* 0x000fe20001704270 */
[----:B------:R-:W-:Y:S01]  /*3370*/  FFMA R60, R63, R90, R60 ;  /* 0x0000005a3f3c7223 */ /* 0x000fe2000000003c */
[----:B------:R-:W-:-:S04]  /*3380*/  P2R R121, PR, RZ, 0x4 ;  /* 0x00000004ff797803 */ /* 0x000fc80000000000 */
[----:B------:R-:W-:-:S05]  /*3390*/  F2FP.BF16.F32.PACK_AB R60, RZ, R60 ;  /* 0x0000003cff3c723e */ /* 0x000fca00000010ff */
[----:B------:R0:W-:Y:S02]  /*33a0*/  @P1 STG.E.U16 desc[UR36][R58.64+0x12], R60 ;  /* 0x0000123c3a001986 */ /* 0x0001e4000c101524 */
[----:B------:R-:W-:Y:S05]  /*33b0*/  @!P0 BRA `(.L_x_47) ;  /* 0x0000000000048947 */ /* 0x000fea0003800000 */
[----:B------:R0:W5:Y:S02]  /*33c0*/  LDG.E.LTC128B.U16 R116, desc[UR36][R8.64+0x20] ;  /* 0x0000202408747981 */ /* 0x000164000c1e1520 */
.L_x_47:
[----:B------:R-:W-:Y:S05]  /*33d0*/  BSYNC B1 ;  /* 0x0000000000017941 */ /* 0x000fea0003800000 */
.L_x_46:
[----:B0----5:R-:W-:Y:S01]  /*33e0*/  IMAD.U32 R60, R116, 0x10000, RZ ;  /* 0x00010000743c7824 */ /* 0x021fe200078e00ff */
[----:B------:R-:W-:Y:S01]  /*33f0*/  ISETP.GT.AND P1, PT, R4, 0x11, PT ;  /* 0x000000110400780c */ /* 0x000fe20003f24270 */
[-C--:B------:R-:W-:Y:S01]  /*3400*/  IMAD.WIDE.U32 R62, R123, R108.reuse, R10 ;  /* 0x0000006c7b3e7225 */ /* 0x080fe200078e000a */
[----:B------:R-:W-:Y:S03]  /*3410*/  BSSY B1, `(.L_x_48) ;  /* 0x0000021000017945 */ /* 0x000fe60003800000 */
[----:B------:R-:W-:Y:S01]  /*3420*/  FMUL R61, R60, R91 ;  /* 0x0000005b3c3d7220 */ /* 0x000fe20000400000 */
[----:B------:R-:W-:-:S03]  /*3430*/  IMAD R60, R111, R108, RZ ;  /* 0x0000006c6f3c7224 */ /* 0x000fc600078e02ff */
[----:B------:R-:W-:Y:S01]  /*3440*/  FFMA R61, R64, R90, R61 ;  /* 0x0000005a403d7223 */ /* 0x000fe2000000003d */
[----:B------:R-:W-:-:S04]  /*3450*/  IMAD R107, R123, R109, R60 ;  /* 0x0000006d7b6b7224 */ /* 0x000fc800078e023c */
[----:B------:R-:W-:Y:S01]  /*3460*/  F2FP.BF16.F32.PACK_AB R61, RZ, R61 ;  /* 0x0000003dff3d723e */ /* 0x000fe200000010ff */
[----:B------:R-:W-:-:S03]  /*3470*/  IMAD.IADD R63, R107, 0x1, R63 ;  /* 0x000000016b3f7824 */ /* 0x000fc600078e023f */
[----:B------:R-:W-:Y:S01]  /*3480*/  PRMT R64, R61, 0x7610, R64 ;  /* 0x000076103d407816 */ /* 0x000fe20000000040 */
[----:B------:R-:W-:-:S04]  /*3490*/  IMAD.WIDE.U32 R60, R123, R108, R104 ;  /* 0x0000006c7b3c7225 */ /* 0x000fc800078e0068 */
[----:B------:R0:W-:Y:S01]  /*34a0*/  @P0 STG.E.U16 desc[UR36][R20.64+0x20], R64 ;  /* 0x0000204014000986 */ /* 0x0001e2000c101524 */
[----:B------:R-:W-:Y:S01]  /*34b0*/  IMAD.WIDE.U32 R110, R23, R14, R62 ;  /* 0x0000000e176e7225 */ /* 0x000fe200078e003e */
[----:B------:R-:W-:-:S03]  /*34c0*/  LEA R62, P0, R60, R12, 0x1 ;  /* 0x0000000c3c3e7211 */ /* 0x000fc600078008ff */
[----:B------:R-:W-:Y:S02]  /*34d0*/  IMAD.IADD R61, R61, 0x1, R107 ;  /* 0x000000013d3d7824 */ /* 0x000fe400078e026b */
[----:B------:R-:W-:-:S03]  /*34e0*/  IMAD.WIDE.U32 R108, R123, R108, R114 ;  /* 0x0000006c7b6c7225 */ /* 0x000fc600078e0072 */
[----:B------:R-:W-:Y:S01]  /*34f0*/  LEA.HI.X R63, R60, R13, R61, 0x1, P0 ;  /* 0x0000000d3c3f7211 */ /* 0x000fe200000f0c3d */
[----:B------:R-:W-:Y:S01]  /*3500*/  IMAD.IADD R61, R103, 0x1, R111 ;  /* 0x00000001673d7824 */ /* 0x000fe200078e026f */
[----:B------:R-:W-:Y:S01]  /*3510*/  LEA R60, P0, R110, R12, 0x1 ;  /* 0x0000000c6e3c7211 */ /* 0x000fe200078008ff */
[----:B------:R-:W-:-:S03]  /*3520*/  IMAD.IADD R107, R107, 0x1, R109 ;  /* 0x000000016b6b7824 */ /* 0x000fc600078e026d */
[----:B------:R-:W-:Y:S02]  /*3530*/  LEA.HI.X R61, R110, R13, R61, 0x1, P0 ;  /* 0x0000000d6e3d7211 */ /* 0x000fe400000f0c3d */
[----:B------:R-:W-:-:S05]  /*3540*/  IADD3 R106, P0, R106, R108, RZ ;  /* 0x0000006c6a6a7210 */ /* 0x000fca0007f1e0ff */
[----:B0-----:R-:W-:Y:S01]  /*3550*/  IMAD.X R64, R107, 0x1, R105, P0 ;  /* 0x000000016b407824 */ /* 0x001fe200000e0669 */
[----:B------:R-:W-:-:S05]  /*3560*/  IADD3 R104, P0, R10, R108, RZ ;  /* 0x0000006c0a687210 */ /* 0x000fca0007f1e0ff */
[----:B------:R-:W-:Y:S01]  /*3570*/  IMAD.X R105, R11, 0x1, R107, P0 ;  /* 0x000000010b697824 */ /* 0x000fe200000e066b */
[----:B------:R-:W-:Y:S01]  /*3580*/  LEA R10, P0, R106, R12, 0x1 ;  /* 0x0000000c6a0a7211 */ /* 0x000fe200078008ff */
[----:B------:R-:W-:-:S03]  /*3590*/  IMAD.WIDE.U32 R104, R23, R14, R104 ;  /* 0x0000000e17687225 */ /* 0x000fc600078e0068 */
[----:B------:R-:W-:Y:S01]  /*35a0*/  LEA.HI.X R11, R106, R13, R64, 0x1, P0 ;  /* 0x0000000d6a0b7211 */ /* 0x000fe200000f0c40 */
[----:B------:R-:W-:Y:S01]  /*35b0*/  IMAD.IADD R103, R103, 0x1, R105 ;  /* 0x0000000167677824 */ /* 0x000fe200078e0269 */
[----:B------:R-:W-:-:S04]  /*35c0*/  LEA R12, P0, R104, R12, 0x1 ;  /* 0x0000000c680c7211 */ /* 0x000fc800078008ff */
[----:B------:R-:W-:Y:S02]  /*35d0*/  LEA.HI.X R13, R104, R13, R103, 0x1, P0 ;  /* 0x0000000d680d7211 */ /* 0x000fe400000f0c67 */
[----:B------:R-:W-:Y:S02]  /*35e0*/  ISETP.GT.AND P0, PT, R3, RZ, P1 ;  /* 0x000000ff0300720c */ /* 0x000fe40000f04270 */
[----:B------:R-:W-:-:S11]  /*35f0*/  P2R R103, PR, RZ, 0x2 ;  /* 0x00000002ff677803 */ /* 0x000fd60000000000 */
[----:B------:R-:W-:Y:S05]  /*3600*/  @!P0 BRA `(.L_x_49) ;  /* 0x0000000000048947 */ /* 0x000fea0003800000 */
[----:B------:R0:W5:Y:S02]  /*3610*/  LDG.E.LTC128B.U16 R116, desc[UR36][R8.64+0x22] ;  /* 0x0000222408747981 */ /* 0x000164000c1e1520 */
.L_x_49:
[----:B------:R-:W-:Y:S05]  /*3620*/  BSYNC B1 ;  /* 0x0000000000017941 */ /* 0x000fea0003800000 */
.L_x_48:
[----:B-----5:R-:W-:Y:S01]  /*3630*/  IMAD.U32 R14, R116, 0x10000, RZ ;  /* 0x00010000740e7824 */ /* 0x020fe200078e00ff */
[----:B------:R-:W-:Y:S03]  /*3640*/  BSSY B1, `(.L_x_50) ;  /* 0x0000008000017945 */ /* 0x000fe60003800000 */
[----:B------:R-:W-:-:S04]  /*3650*/  FMUL R14, R14, R91 ;  /* 0x0000005b0e0e7220 */ /* 0x000fc80000400000 */
[----:B------:R-:W-:-:S05]  /*3660*/  FFMA R14, R65, R90, R14 ;  /* 0x0000005a410e7223 */ /* 0x000fca000000000e */
[----:B------:R-:W-:-:S05]  /*3670*/  F2FP.BF16.F32.PACK_AB R14, RZ, R14 ;  /* 0x0000000eff0e723e */ /* 0x000fca00000010ff */
[----:B------:R0:W-:Y:S01]  /*3680*/  @P0 STG.E.U16 desc[UR36][R20.64+0x22], R14 ;  /* 0x0000220e14000986 */ /* 0x0001e2000c101524 */
[----:B------:R-:W-:-:S13]  /*3690*/  ISETP.GT.AND P0, PT, R3, 0x8, P2 ;  /* 0x000000080300780c */ /* 0x000fda0001704270 */
[----:B0-----:R-:W-:Y:S05]  /*36a0*/  @!P0 BRA `(.L_x_51) ;  /* 0x0000000000048947 */ /* 0x001fea0003800000 */
[----:B------:R0:W5:Y:S02]  /*36b0*/  LDG.E.LTC128B.U16 R116, desc[UR36][R56.64+0x20] ;  /* 0x0000202438747981 */ /* 0x000164000c1e1520 */
.L_x_51:
[----:B------:R-:W-:Y:S05]  /*36c0*/  BSYNC B1 ;  /* 0x0000000000017941 */ /* 0x000fea0003800000 */
.L_x_50:
        /* <DEDUP_REMOVED lines=9> */
.L_x_53:
[----:B------:R-:W-:Y:S05]  /*3760*/  BSYNC B1 ;  /* 0x0000000000017941 */ /* 0x000fea0003800000 */
.L_x_52:
[----:B-----5:R-:W-:Y:S01]  /*3770*/  IMAD.U32 R14, R116, 0x10000, RZ ;  /* 0x00010000740e7824 */ /* 0x020fe200078e00ff */
[----:B------:R-:W-:Y:S01]  /*3780*/  ISETP.GT.AND P2, PT, R4, 0x18, PT ;  /* 0x000000180400780c */ /* 0x000fe20003f44270 */
[----:B------:R-:W-:Y:S02]  /*3790*/  BSSY B1, `(.L_x_54) ;  /* 0x0000009000017945 */ /* 0x000fe40003800000 */
[----:B------:R-:W-:Y:S01]  /*37a0*/  FMUL R14, R14, R91 ;  /* 0x0000005b0e0e7220 */ /* 0x000fe20000400000 */
[----:B------:R-:W-:-:S03]  /*37b0*/  P2R R104, PR, RZ, 0x4 ;  /* 0x00000004ff687803 */ /* 0x000fc60000000000 */
[----:B------:R-:W-:-:S05]  /*37c0*/  FFMA R14, R67, R90, R14 ;  /* 0x0000005a430e7223 */ /* 0x000fca000000000e */
[----:B------:R-:W-:-:S05]  /*37d0*/  F2FP.BF16.F32.PACK_AB R14, RZ, R14 ;  /* 0x0000000eff0e723e */ /* 0x000fca00000010ff */
[----:B------:R0:W-:Y:S01]  /*37e0*/  @P0 STG.E.U16 desc[UR36][R58.64+0x22], R14 ;  /* 0x0000220e3a000986 */ /* 0x0001e2000c101524 */
[----:B------:R-:W-:-:S13]  /*37f0*/  ISETP.GT.AND P0, PT, R3, RZ, P2 ;  /* 0x000000ff0300720c */ /* 0x000fda0001704270 */
[----:B0-----:R-:W-:Y:S05]  /*3800*/  @!P0 BRA `(.L_x_55) ;  /* 0x0000000000048947 */ /* 0x001fea0003800000 */
[----:B------:R0:W5:Y:S02]  /*3810*/  LDG.E.LTC128B.U16 R116, desc[UR36][R8.64+0x30] ;  /* 0x0000302408747981 */ /* 0x000164000c1e1520 */
.L_x_55:
[----:B------:R-:W-:Y:S05]  /*3820*/  BSYNC B1 ;  /* 0x0000000000017941 */ /* 0x000fea0003800000 */
.L_x_54:
[----:B-----5:R-:W-:Y:S01]  /*3830*/  IMAD.U32 R14, R116, 0x10000, RZ ;  /* 0x00010000740e7824 */ /* 0x020fe200078e00ff */
[----:B------:R-:W-:Y:S01]  /*3840*/  ISETP.GT.AND P1, PT, R4, 0x19, PT ;  /* 0x000000190400780c */ /* 0x000fe20003f24270 */
[----:B------:R-:W-:Y:S02]  /*3850*/  BSSY B1, `(.L_x_56) ;  /* 0x0000009000017945 */ /* 0x000fe40003800000 */
[----:B------:R-:W-:-:S04]  /*3860*/  FMUL R23, R14, R91 ;  /* 0x0000005b0e177220 */ /* 0x000fc80000400000 */
[----:B------:R-:W-:Y:S01]  /*3870*/  FFMA R23, R68, R90, R23 ;  /* 0x0000005a44177223 */ /* 0x000fe20000000017 */
[----:B------:R-:W-:-:S04]  /*3880*/  P2R R68, PR, RZ, 0x2 ;  /* 0x00000002ff447803 */ /* 0x000fc80000000000 */
[----:B------:R-:W-:-:S05]  /*3890*/  F2FP.BF16.F32.PACK_AB R23, RZ, R23 ;  /* 0x00000017ff17723e */ /* 0x000fca00000010ff */
[----:B------:R0:W-:Y:S01]  /*38a0*/  @P0 STG.E.U16 desc[UR36][R20.64+0x30], R23 ;  /* 0x0000301714000986 */ /* 0x0001e2000c101524 */
[----:B------:R-:W-:-:S13]  /*38b0*/  ISETP.GT.AND P0, PT, R3, RZ, P1 ;  /* 0x000000ff0300720c */ /* 0x000fda0000f04270 */
[----:B0-----:R-:W-:Y:S05]  /*38c0*/  @!P0 BRA `(.L_x_57) ;  /* 0x0000000000048947 */ /* 0x001fea0003800000 */
[----:B------:R0:W5:Y:S02]  /*38d0*/  LDG.E.LTC128B.U16 R116, desc[UR36][R8.64+0x32] ;  /* 0x0000322408747981 */ /* 0x000164000c1e1520 */
.L_x_57:
[----:B------:R-:W-:Y:S05]  /*38e0*/  BSYNC B1 ;  /* 0x0000000000017941 */ /* 0x000fea0003800000 */
.L_x_56:
        /* <DEDUP_REMOVED lines=9> */
.L_x_59:
[----:B------:R-:W-:Y:S05]  /*3980*/  BSYNC B1 ;  /* 0x0000000000017941 */ /* 0x000fea0003800000 */
.L_x_58:
        /* <DEDUP_REMOVED lines=9> */
.L_x_61:
[----:B------:R-:W-:Y:S05]  /*3a20*/  BSYNC B1 ;  /* 0x0000000000017941 */ /* 0x000fea0003800000 */
.L_x_60:
        /* <DEDUP_REMOVED lines=11> */
.L_x_63:
[----:B------:R-:W-:Y:S05]  /*3ae0*/  BSYNC B1 ;  /* 0x0000000000017941 */ /* 0x000fea0003800000 */
.L_x_62:
        /* <DEDUP_REMOVED lines=11> */
.L_x_65:
[----:B------:R-:W-:Y:S05]  /*3ba0*/  BSYNC B1 ;  /* 0x0000000000017941 */ /* 0x000fea0003800000 */
.L_x_64:
        /* <DEDUP_REMOVED lines=9> */
.L_x_67:
[----:B------:R-:W-:Y:S05]  /*3c40*/  BSYNC B1 ;  /* 0x0000000000017941 */ /* 0x000fea0003800000 */
.L_x_66:
        /* <DEDUP_REMOVED lines=9> */
.L_x_69:
[----:B------:R-:W-:Y:S05]  /*3ce0*/  BSYNC B1 ;  /* 0x0000000000017941 */ /* 0x000fea0003800000 */
.L_x_68:
        /* <DEDUP_REMOVED lines=11> */
.L_x_71:
[----:B------:R-:W-:Y:S05]  /*3da0*/  BSYNC B1 ;  /* 0x0000000000017941 */ /* 0x000fea0003800000 */
.L_x_70:
        /* <DEDUP_REMOVED lines=11> */
.L_x_73:
[----:B------:R-:W-:Y:S05]  /*3e60*/  BSYNC B1 ;  /* 0x0000000000017941 */ /* 0x000fea0003800000 */
.L_x_72:
        /* <DEDUP_REMOVED lines=9> */
.L_x_75:
[----:B------:R-:W-:Y:S05]  /*3f00*/  BSYNC B1 ;  /* 0x0000000000017941 */ /* 0x000fea0003800000 */
.L_x_74:
        /* <DEDUP_REMOVED lines=9> */
.L_x_77:
[----:B------:R-:W-:Y:S05]  /*3fa0*/  BSYNC B1 ;  /* 0x0000000000017941 */ /* 0x000fea0003800000 */
.L_x_76:
[----:B-----5:R-:W-:Y:S01]  /*3fb0*/  IMAD.U32 R14, R116, 0x10000, RZ ;  /* 0x00010000740e7824 */ /* 0x020fe200078e00ff */
[----:B------:R-:W-:Y:S01]  /*3fc0*/  ISETP.GT.AND P3, PT, R4, 0x30, PT ;  /* 0x000000300400780c */ /* 0x000fe20003f64270 */
[----:B------:R-:W-:Y:S02]  /*3fd0*/  BSSY B1, `(.L_x_78) ;  /* 0x0000008000017945 */ /* 0x000fe40003800000 */
[----:B------:R-:W-:-:S04]  /*3fe0*/  FMUL R14, R14, R91 ;  /* 0x0000005b0e0e7220 */ /* 0x000fc80000400000 */
[----:B------:R-:W-:-:S05]  /*3ff0*/  FFMA R14, R79, R90, R14 ;  /* 0x0000005a4f0e7223 */ /* 0x000fca000000000e */
[----:B------:R-:W-:-:S05]  /*4000*/  F2FP.BF16.F32.PACK_AB R14, RZ, R14 ;  /* 0x0000000eff0e723e */ /* 0x000fca00000010ff */
[----:B------:R0:W-:Y:S01]  /*4010*/  @P0 STG.E.U16 desc[UR36][R58.64+0x52], R14 ;  /* 0x0000520e3a000986 */ /* 0x0001e2000c101524 */
[----:B------:R-:W-:-:S13]  /*4020*/  ISETP.GT.AND P0, PT, R3, RZ, P3 ;  /* 0x000000ff0300720c */ /* 0x000fda0001f04270 */
[----:B0-----:R-:W-:Y:S05]  /*4030*/  @!P0 BRA `(.L_x_79) ;  /* 0x0000000000048947 */ /* 0x001fea0003800000 */
[----:B------:R0:W5:Y:S02]  /*4040*/  LDG.E.LTC128B.U16 R116, desc[UR36][R8.64+0x60] ;  /* 0x0000602408747981 */ /* 0x000164000c1e1520 */
.L_x_79:
[----:B------:R-:W-:Y:S05]  /*4050*/  BSYNC B1 ;  /* 0x0000000000017941 */ /* 0x000fea0003800000 */
.L_x_78:
        /* <DEDUP_REMOVED lines=10> */
.L_x_81:
[----:B------:R-:W-:Y:S05]  /*4100*/  BSYNC B1 ;  /* 0x0000000000017941 */ /* 0x000fea0003800000 */
.L_x_80:
        /* <DEDUP_REMOVED lines=9> */
.L_x_83:
[----:B------:R-:W-:Y:S05]  /*41a0*/  BSYNC B1 ;  /* 0x0000000000017941 */ /* 0x000fea0003800000 */
.L_x_82:
        /* <DEDUP_REMOVED lines=9> */
.L_x_85:
[----:B------:R-:W-:Y:S05]  /*4240*/  BSYNC B1 ;  /* 0x0000000000017941 */ /* 0x000fea0003800000 */
.L_x_84:
        /* <DEDUP_REMOVED lines=10> */
.L_x_87:
[----:B------:R-:W-:Y:S05]  /*42f0*/  BSYNC B1 ;  /* 0x0000000000017941 */ /* 0x000fea0003800000 */
.L_x_86:
[----:B-----5:R-:W-:Y:S01]  /*4300*/  IMAD.U32 R14, R116, 0x10000, RZ ;  /* 0x00010000740e7824 */ /* 0x020fe200078e00ff */
[----:B------:R-:W-:Y:S03]  /*4310*/  BSSY B1, `(.L_x_88) ;  /* 0x000000f000017945 */ /* 0x000fe60003800000 */
[----:B------:R-:W-:-:S04]  /*4320*/  FMUL R23, R14, R91 ;  /* 0x0000005b0e177220 */ /* 0x000fc80000400000 */
[----:B------:R-:W-:-:S05]  /*4330*/  FFMA R23, R84, R90, R23 ;  /* 0x0000005a54177223 */ /* 0x000fca0000000017 */
[----:B------:R-:W-:-:S05]  /*4340*/  F2FP.BF16.F32.PACK_AB R23, RZ, R23 ;  /* 0x00000017ff17723e */ /* 0x000fca00000010ff */
[----:B------:R0:W-:Y:S01]  /*4350*/  @P0 STG.E.U16 desc[UR36][R20.64+0x70], R23 ;  /* 0x0000701714000986 */ /* 0x0001e2000c101524 */
[----:B------:R-:W-:-:S05]  /*4360*/  IADD3 R64, P0, R15, R112, RZ ;  /* 0x000000700f407210 */ /* 0x000fca0007f1e0ff */
[----:B------:R-:W-:Y:S01]  /*4370*/  IMAD.X R65, R5, 0x1, R113, P0 ;  /* 0x0000000105417824 */ /* 0x000fe200000e0671 */
[----:B------:R-:W-:-:S05]  /*4380*/  IADD3 R66, P0, R15, R112, RZ ;  /* 0x000000700f427210 */ /* 0x000fca0007f1e0ff */
[----:B------:R-:W-:Y:S01]  /*4390*/  IMAD.X R67, R5, 0x1, R113, P0 ;  /* 0x0000000105437824 */ /* 0x000fe200000e0671 */
[----:B------:R-:W-:-:S05]  /*43a0*/  IADD3 R14, P0, R15, R20, RZ ;  /* 0x000000140f0e7210 */ /* 0x000fca0007f1e0ff */
[----:B------:R-:W-:Y:S01]  /*43b0*/  IMAD.X R15, R5, 0x1, R21, P0 ;  /* 0x00000001050f7824 */ /* 0x000fe200000e0615 */
[----:B------:R-:W-:-:S04]  /*43c0*/  ISETP.GT.AND P0, PT, R4, 0x39, PT ;  /* 0x000000390400780c */ /* 0x000fc80003f04270 */
[----:B------:R-:W-:-:S13]  /*43d0*/  ISETP.GT.AND P4, PT, R3, RZ, P0 ;  /* 0x000000ff0300720c */ /* 0x000fda0000784270 */
[----:B0-----:R-:W-:Y:S05]  /*43e0*/  @!P4 BRA `(.L_x_89) ;  /* 0x000000000004c947 */ /* 0x001fea0003800000 */
[----:B------:R0:W5:Y:S02]  /*43f0*/  LDG.E.LTC128B.U16 R116, desc[UR36][R8.64+0x72] ;  /* 0x0000722408747981 */ /* 0x000164000c1e1520 */
.L_x_89:
[----:B------:R-:W-:Y:S05]  /*4400*/  BSYNC B1 ;  /* 0x0000000000017941 */ /* 0x000fea0003800000 */
.L_x_88:
        /* <DEDUP_REMOVED lines=9> */
.L_x_91:
[----:B------:R-:W-:Y:S05]  /*44a0*/  BSYNC B1 ;  /* 0x0000000000017941 */ /* 0x000fea0003800000 */
.L_x_90:
        /* <DEDUP_REMOVED lines=9> */
.L_x_93:
[----:B------:R-:W-:Y:S05]  /*4540*/  BSYNC B1 ;  /* 0x0000000000017941 */ /* 0x000fea0003800000 */
.L_x_92:
[----:B-----5:R-:W-:-:S04]  /*4550*/  IMAD.U32 R4, R116, 0x10000, RZ ;  /* 0x0001000074047824 */ /* 0x020fc800078e00ff */
[----:B------:R-:W-:-:S04]  /*4560*/  FMUL R4, R4, R91 ;  /* 0x0000005b04047220 */ /* 0x000fc80000400000 */
[----:B------:R-:W-:-:S05]  /*4570*/  FFMA R4, R87, R90, R4 ;  /* 0x0000005a57047223 */ /* 0x000fca0000000004 */
[----:B------:R-:W-:-:S04]  /*4580*/  F2FP.BF16.F32.PACK_AB R4, RZ, R4 ;  /* 0x00000004ff04723e */ /* 0x000fc800000010ff */
[----:B-1-34-:R-:W-:-:S05]  /*4590*/  PRMT R8, R4, 0x7610, R8 ;  /* 0x0000761004087816 */ /* 0x01afca0000000008 */
[----:B------:R1:W-:Y:S01]  /*45a0*/  @P4 STG.E.U16 desc[UR36][R58.64+0x72], R8 ;  /* 0x000072083a004986 */ /* 0x0003e2000c101524 */
[----:B------:R-:W-:-:S13]  /*45b0*/  ISETP.GT.AND P4, PT, R3, 0x80, P6 ;  /* 0x000000800300780c */ /* 0x000fda0003784270 */
[----:B------:R-:W3:Y:S01]  /*45c0*/  @P4 LDG.E.LTC128B.U16 R116, desc[UR36][R62.64] ;  /* 0x000000243e744981 */ /* 0x000ee2000c1e1520 */
[----:B------:R-:W-:Y:S01]  /*45d0*/  BSSY B1, `(.L_x_94) ;  /* 0x000000a000017945 */ /* 0x000fe20003800000 */
[----:B---3--:R-:W-:-:S04]  /*45e0*/  IMAD.U32 R4, R116, 0x10000, RZ ;  /* 0x0001000074047824 */ /* 0x008fc800078e00ff */
[----:B------:R-:W-:-:S04]  /*45f0*/  FMUL R5, R4, R91 ;  /* 0x0000005b04057220 */ /* 0x000fc80000400000 */
[----:B------:R-:W-:-:S05]  /*4600*/  FFMA R5, R24, R90, R5 ;  /* 0x0000005a18057223 */ /* 0x000fca0000000005 */
[----:B------:R-:W-:-:S05]  /*4610*/  F2FP.BF16.F32.PACK_AB R5, RZ, R5 ;  /* 0x00000005ff05723e */ /* 0x000fca00000010ff */
[----:B------:R1:W-:Y:S01]  /*4620*/  @P4 STG.E.U16 desc[UR36][R14.64], R5 ;  /* 0x000000050e004986 */ /* 0x0003e2000c101524 */
[----:B------:R-:W-:-:S04]  /*4630*/  ISETP.NE.AND P4, PT, R119, RZ, PT ;  /* 0x000000ff7700720c */ /* 0x000fc80003f85270 */
[----:B------:R-:W-:-:S13]  /*4640*/  ISETP.GT.AND P4, PT, R3, 0x80, P4 ;  /* 0x000000800300780c */ /* 0x000fda0002784270 */
[----:B-1----:R-:W-:Y:S05]  /*4650*/  @!P4 BRA `(.L_x_95) ;  /* 0x000000000004c947 */ /* 0x002fea0003800000 */
[----:B------:R1:W5:Y:S02]  /*4660*/  LDG.E.LTC128B.U16 R116, desc[UR36][R60.64+0x2] ;  /* 0x000002243c747981 */ /* 0x000364000c1e1520 */
.L_x_95:
[----:B------:R-:W-:Y:S05]  /*4670*/  BSYNC B1 ;  /* 0x0000000000017941 */ /* 0x000fea0003800000 */
.L_x_94:
[----:B-----5:R-:W-:Y:S01]  /*4680*/  IMAD.U32 R4, R116, 0x10000, RZ ;  /* 0x0001000074047824 */ /* 0x020fe200078e00ff */
[----:B------:R-:W-:Y:S01]  /*4690*/  ISETP.GT.AND P6, PT, R3, 0x88, P6 ;  /* 0x000000880300780c */ /* 0x000fe200037c4270 */
[----:B------:R-:W-:Y:S01]  /*46a0*/  @P4 IMAD.MOV.U32 R5, RZ, RZ, R15 ;  /* 0x000000ffff054224 */ /* 0x000fe200078e000f */
[----:B------:R-:W-:Y:S01]  /*46b0*/  BSSY B1, `(.L_x_96) ;  /* 0x0000009000017945 */ /* 0x000fe20003800000 */
[----:B------:R-:W-:-:S04]  /*46c0*/  FMUL R4, R4, R91 ;  /* 0x0000005b04047220 */ /* 0x000fc80000400000 */
[----:B------:R-:W-:-:S05]  /*46d0*/  FFMA R4, R25, R90, R4 ;  /* 0x0000005a19047223 */ /* 0x000fca0000000004 */
[----:B------:R-:W-:-:S04]  /*46e0*/  F2FP.BF16.F32.PACK_AB R4, RZ, R4 ;  /* 0x00000004ff04723e */ /* 0x000fc800000010ff */
[----:B------:R-:W-:Y:S01]  /*46f0*/  PRMT R8, R4, 0x7610, R8 ;  /* 0x0000761004087816 */ /* 0x000fe20000000008 */
[----:B------:R-:W-:-:S05]  /*4700*/  @P4 IMAD.MOV.U32 R4, RZ, RZ, R14 ;  /* 0x000000ffff044224 */ /* 0x000fca00078e000e */
[----:B------:R3:W-:Y:S01]  /*4710*/  @P4 STG.E.U16 desc[UR36][R4.64+0x2], R8 ;  /* 0x0000020804004986 */ /* 0x0007e2000c101524 */
[----:B------:R-:W-:Y:S05]  /*4720*/  @!P6 BRA `(.L_x_97) ;  /* 0x000000000004e947 */ /* 0x000fea0003800000 */
[----:B------:R4:W5:Y:S02]  /*4730*/  LDG.E.LTC128B.U16 R116, desc[UR36][R10.64] ;  /* 0x000000240a747981 */ /* 0x000964000c1e1520 */
.L_x_97:
[----:B------:R-:W-:Y:S05]  /*4740*/  BSYNC B1 ;  /* 0x0000000000017941 */ /* 0x000fea0003800000 */
.L_x_96:
[----:B---3-5:R-:W-:Y:S01]  /*4750*/  IMAD.U32 R4, R116, 0x10000, RZ ;  /* 0x0001000074047824 */ /* 0x028fe200078e00ff */
[----:B------:R-:W-:Y:S01]  /*4760*/  ISETP.NE.AND P4, PT, R119, RZ, PT ;  /* 0x000000ff7700720c */ /* 0x000fe20003f85270 */
[----:B------:R-:W-:Y:S02]  /*4770*/  BSSY B1, `(.L_x_98) ;  /* 0x0000008000017945 */ /* 0x000fe40003800000 */
[----:B------:R-:W-:Y:S01]  /*4780*/  FMUL R5, R4, R91 ;  /* 0x0000005b04057220 */ /* 0x000fe20000400000 */
[----:B------:R-:W-:-:S03]  /*4790*/  ISETP.GT.AND P4, PT, R3, 0x88, P4 ;  /* 0x000000880300780c */ /* 0x000fc60002784270 */
[----:B------:R-:W-:-:S05]  /*47a0*/  FFMA R5, R26, R90, R5 ;  /* 0x0000005a1a057223 */ /* 0x000fca0000000005 */
[----:B------:R-:W-:-:S05]  /*47b0*/  F2FP.BF16.F32.PACK_AB R5, RZ, R5 ;  /* 0x00000005ff05723e */ /* 0x000fca00000010ff */
[----:B------:R3:W-:Y:S01]  /*47c0*/  @P6 STG.E.U16 desc[UR36][R64.64], R5 ;  /* 0x0000000540006986 */ /* 0x0007e2000c101524 */
[----:B------:R-:W-:Y:S05]  /*47d0*/  @!P4 BRA `(.L_x_99) ;  /* 0x000000000004c947 */ /* 0x000fea0003800000 */
[----:B------:R0:W5:Y:S02]  /*47e0*/  LDG.E.LTC128B.U16 R116, desc[UR36][R12.64+0x2] ;  /* 0x000002240c747981 */ /* 0x000164000c1e1520 */
.L_x_99:
[----:B------:R-:W-:Y:S05]  /*47f0*/  BSYNC B1 ;  /* 0x0000000000017941 */ /* 0x000fea0003800000 */
.L_x_98:
[----:B-----5:R-:W-:Y:S01]  /*4800*/  IMAD.U32 R4, R116, 0x10000, RZ ;  /* 0x0001000074047824 */ /* 0x020fe200078e00ff */
[----:B------:R-:W-:Y:S01]  /*4810*/  ISETP.NE.AND P6, PT, R117, RZ, PT ;  /* 0x000000ff7500720c */ /* 0x000fe20003fc5270 */
[----:B------:R-:W-:Y:S02]  /*4820*/  BSSY B1, `(.L_x_100) ;  /* 0x0000008000017945 */ /* 0x000fe40003800000 */
[----:B------:R-:W-:-:S04]  /*4830*/  FMUL R4, R4, R91 ;  /* 0x0000005b04047220 */ /* 0x000fc80000400000 */
[----:B------:R-:W-:-:S05]  /*4840*/  FFMA R4, R27, R90, R4 ;  /* 0x0000005a1b047223 */ /* 0x000fca0000000004 */
[----:B------:R-:W-:-:S05]  /*4850*/  F2FP.BF16.F32.PACK_AB R4, RZ, R4 ;  /* 0x00000004ff04723e */ /* 0x000fca00000010ff */
[----:B------:R0:W-:Y:S01]  /*4860*/  @P4 STG.E.U16 desc[UR36][R66.64+0x2], R4 ;  /* 0x0000020442004986 */ /* 0x0001e2000c101524 */
[----:B------:R-:W-:-:S13]  /*4870*/  ISETP.GT.AND P4, PT, R3, 0x80, P6 ;  /* 0x000000800300780c */ /* 0x000fda0003784270 */
[----:B0-----:R-:W-:Y:S05]  /*4880*/  @!P4 BRA `(.L_x_101) ;  /* 0x000000000004c947 */ /* 0x001fea0003800000 */
[----:B------:R0:W5:Y:S02]  /*4890*/  LDG.E.LTC128B.U16 R116, desc[UR36][R60.64+0x10] ;  /* 0x000010243c747981 */ /* 0x000164000c1e1520 */
.L_x_101:
[----:B------:R-:W-:Y:S05]  /*48a0*/  BSYNC B1 ;  /* 0x0000000000017941 */ /* 0x000fea0003800000 */
.L_x_100:
[----:B-----5:R-:W-:Y:S01]  /*48b0*/  IMAD.U32 R4, R116, 0x10000, RZ ;  /* 0x0001000074047824 */ /* 0x020fe200078e00ff */
[----:B------:R-:W-:Y:S01]  /*48c0*/  ISETP.NE.AND P6, PT, R120, RZ, PT ;  /* 0x000000ff7800720c */ /* 0x000fe20003fc5270 */
[----:B------:R-:W-:Y:S02]  /*48d0*/  BSSY B1, `(.L_x_102) ;  /* 0x000000b000017945 */ /* 0x000fe40003800000 */
[----:B---3--:R-:W-:Y:S01]  /*48e0*/  FMUL R5, R4, R91 ;  /* 0x0000005b04057220 */ /* 0x008fe20000400000 */
[----:B------:R-:W-:-:S03]  /*48f0*/  @P4 IMAD.MOV.U32 R4, RZ, RZ, R14 ;  /* 0x000000ffff044224 */ /* 0x000fc600078e000e */
[----:B------:R-:W-:-:S05]  /*4900*/  FFMA R5, R28, R90, R5 ;  /* 0x0000005a1c057223 */ /* 0x000fca0000000005 */
[----:B------:R-:W-:-:S04]  /*4910*/  F2FP.BF16.F32.PACK_AB R5, RZ, R5 ;  /* 0x00000005ff05723e */ /* 0x000fc800000010ff */
[----:B------:R-:W-:Y:S01]  /*4920*/  PRMT R8, R5, 0x7610, R8 ;  /* 0x0000761005087816 */ /* 0x000fe20000000008 */
[----:B------:R-:W-:-:S05]  /*4930*/  @P4 IMAD.MOV.U32 R5, RZ, RZ, R15 ;  /* 0x000000ffff054224 */ /* 0x000fca00078e000f */
[----:B------:R3:W-:Y:S01]  /*4940*/  @P4 STG.E.U16 desc[UR36][R4.64+0x10], R8 ;  /* 0x0000100804004986 */ /* 0x0007e2000c101524 */
[----:B------:R-:W-:-:S13]  /*4950*/  ISETP.GT.AND P4, PT, R3, 0x80, P6 ;  /* 0x000000800300780c */ /* 0x000fda0003784270 */
[----:B---3--:R-:W-:Y:S05]  /*4960*/  @!P4 BRA `(.L_x_103) ;  /* 0x000000000004c947 */ /* 0x008fea0003800000 */
[----:B------:R3:W5:Y:S02]  /*4970*/  LDG.E.LTC128B.U16 R116, desc[UR36][R60.64+0x12] ;  /* 0x000012243c747981 */ /* 0x000764000c1e1520 */
.L_x_103:
[----:B------:R-:W-:Y:S05]  /*4980*/  BSYNC B1 ;  /* 0x0000000000017941 */ /* 0x000fea0003800000 */
.L_x_102:
[----:B-----5:R-:W-:Y:S01]  /*4990*/  IMAD.U32 R4, R116, 0x10000, RZ ;  /* 0x0001000074047824 */ /* 0x020fe200078e00ff */
[----:B------:R-:W-:Y:S01]  /*49a0*/  BSSY B1, `(.L_x_104) ;  /* 0x000000c000017945 */ /* 0x000fe20003800000 */
[----:B------:R-:W-:Y:S02]  /*49b0*/  @P4 IMAD.MOV.U32 R5, RZ, RZ, R15 ;  /* 0x000000ffff054224 */ /* 0x000fe400078e000f */
[----:B------:R-:W-:-:S04]  /*49c0*/  FMUL R4, R4, R91 ;  /* 0x0000005b04047220 */ /* 0x000fc80000400000 */
[----:B------:R-:W-:-:S05]  /*49d0*/  FFMA R4, R29, R90, R4 ;  /* 0x0000005a1d047223 */ /* 0x000fca0000000004 */
[----:B------:R-:W-:-:S04]  /*49e0*/  F2FP.BF16.F32.PACK_AB R4, RZ, R4 ;  /* 0x00000004ff04723e */ /* 0x000fc800000010ff */
[----:B------:R-:W-:Y:S01]  /*49f0*/  PRMT R8, R4, 0x7610, R8 ;  /* 0x0000761004087816 */ /* 0x000fe20000000008 */
[----:B------:R-:W-:-:S05]  /*4a00*/  @P4 IMAD.MOV.U32 R4, RZ, RZ, R14 ;  /* 0x000000ffff044224 */ /* 0x000fca00078e000e */
[----:B------:R0:W-:Y:S01]  /*4a10*/  @P4 STG.E.U16 desc[UR36][R4.64+0x12], R8 ;  /* 0x0000120804004986 */ /* 0x0001e2000c101524 */
[----:B------:R-:W-:-:S04]  /*4a20*/  ISETP.NE.AND P4, PT, R117, RZ, PT ;  /* 0x000000ff7500720c */ /* 0x000fc80003f85270 */
[----:B------:R-:W-:-:S13]  /*4a30*/  ISETP.GT.AND P4, PT, R3, 0x88, P4 ;  /* 0x000000880300780c */ /* 0x000fda0002784270 */
[----:B0-----:R-:W-:Y:S05]  /*4a40*/  @!P4 BRA `(.L_x_105) ;  /* 0x000000000004c947 */ /* 0x001fea0003800000 */
[----:B------:R0:W5:Y:S02]  /*4a50*/  LDG.E.LTC128B.U16 R116, desc[UR36][R12.64+0x10] ;  /* 0x000010240c747981 */ /* 0x000164000c1e1520 */
.L_x_105:
[----:B------:R-:W-:Y:S05]  /*4a60*/  BSYNC B1 ;  /* 0x0000000000017941 */ /* 0x000fea0003800000 */
.L_x_104:
        /* <DEDUP_REMOVED lines=9> */
.L_x_107:
[----:B------:R-:W-:Y:S05]  /*4b00*/  BSYNC B1 ;  /* 0x0000000000017941 */ /* 0x000fea0003800000 */
.L_x_106:
[----:B-----5:R-:W-:Y:S01]  /*4b10*/  IMAD.U32 R4, R116, 0x10000, RZ ;  /* 0x0001000074047824 */ /* 0x020fe200078e00ff */
[----:B------:R-:W-:Y:S01]  /*4b20*/  ISETP.NE.AND P6, PT, R121, RZ, PT ;  /* 0x000000ff7900720c */ /* 0x000fe20003fc5270 */
        /* <DEDUP_REMOVED lines=8> */
[----:B------:R-:W-:-:S13]  /*4bb0*/  ISETP.GT.AND P4, PT, R3, 0x80, P6 ;  /* 0x000000800300780c */ /* 0x000fda0003784270 */
[----:B0-----:R-:W-:Y:S05]  /*4bc0*/  @!P4 BRA `(.L_x_109) ;  /* 0x000000000004c947 */ /* 0x001fea0003800000 */
[----:B------:R0:W5:Y:S02]  /*4bd0*/  LDG.E.LTC128B.U16 R116, desc[UR36][R60.64+0x20] ;  /* 0x000020243c747981 */ /* 0x000164000c1e1520 */
.L_x_109:
[----:B------:R-:W-:Y:S05]  /*4be0*/  BSYNC B1 ;  /* 0x0000000000017941 */ /* 0x000fea0003800000 */
.L_x_108:
[----:B-----5:R-:W-:Y:S01]  /*4bf0*/  IMAD.U32 R4, R116, 0x10000, RZ ;  /* 0x0001000074047824 */ /* 0x020fe200078e00ff */
[----:B------:R-:W-:Y:S01]  /*4c00*/  ISETP.NE.AND P6, PT, R103, RZ, PT ;  /* 0x000000ff6700720c */ /* 0x000fe20003fc5270 */
[----:B------:R-:W-:Y:S02]  /*4c10*/  BSSY B1, `(.L_x_110) ;  /* 0x000000b000017945 */ /* 0x000fe40003800000 */
[----:B------:R-:W-:Y:S01]  /*4c20*/  FMUL R5, R4, R91 ;  /* 0x0000005b04057220 */ /* 0x000fe20000400000 */
[----:B------:R-:W-:-:S03]  /*4c30*/  @P4 IMAD.MOV.U32 R4, RZ, RZ, R14 ;  /* 0x000000ffff044224 */ /* 0x000fc600078e000e */
        /* <DEDUP_REMOVED lines=8> */
.L_x_111:
[----:B------:R-:W-:Y:S05]  /*4cc0*/  BSYNC B1 ;  /* 0x0000000000017941 */ /* 0x000fea0003800000 */
.L_x_110:
        /* <DEDUP_REMOVED lines=13> */
.L_x_113:
[----:B------:R-:W-:Y:S05]  /*4da0*/  BSYNC B1 ;  /* 0x0000000000017941 */ /* 0x000fea0003800000 */
.L_x_112:
[----:B-----5:R-:W-:Y:S01]  /*4db0*/  IMAD.U32 R4, R116, 0x10000, RZ ;  /* 0x0001000074047824 */ /* 0x020fe200078e00ff */
[----:B------:R-:W-:Y:S03]  /*4dc0*/  BSSY B1, `(.L_x_114) ;  /* 0x000000b000017945 */ /* 0x000fe60003800000 */
        /* <DEDUP_REMOVED lines=10> */
.L_x_115:
[----:B------:R-:W-:Y:S05]  /*4e70*/  BSYNC B1 ;  /* 0x0000000000017941 */ /* 0x000fea0003800000 */
.L_x_114:
        /* <DEDUP_REMOVED lines=13> */
.L_x_117:
[----:B------:R-:W-:Y:S05]  /*4f50*/  BSYNC B1 ;  /* 0x0000000000017941 */ /* 0x000fea0003800000 */
.L_x_116:
        /* <DEDUP_REMOVED lines=13> */
.L_x_119:
[----:B------:R-:W-:Y:S05]  /*5030*/  BSYNC B1 ;  /* 0x0000000000017941 */ /* 0x000fea0003800000 */
.L_x_118:
        /* <DEDUP_REMOVED lines=13> */
.L_x_121:
[----:B------:R-:W-:Y:S05]  /*5110*/  BSYNC B1 ;  /* 0x0000000000017941 */ /* 0x000fea0003800000 */
.L_x_120:
        /* <DEDUP_REMOVED lines=12> */
.L_x_123:
[----:B------:R-:W-:Y:S05]  /*51e0*/  BSYNC B1 ;  /* 0x0000000000017941 */ /* 0x000fea0003800000 */
.L_x_122:
        /* <DEDUP_REMOVED lines=13> */
.L_x_125:
[----:B------:R-:W-:Y:S05]  /*52c0*/  BSYNC B1 ;  /* 0x0000000000017941 */ /* 0x000fea0003800000 */
.L_x_124:
        /* <DEDUP_REMOVED lines=13> */
.L_x_127:
[----:B------:R-:W-:Y:S05]  /*53a0*/  BSYNC B1 ;  /* 0x0000000000017941 */ /* 0x000fea0003800000 */
.L_x_126:
        /* <DEDUP_REMOVED lines=13> */
.L_x_129:
[----:B------:R-:W-:Y:S05]  /*5480*/  BSYNC B1 ;  /* 0x0000000000017941 */ /* 0x000fea0003800000 */
.L_x_128:
        /* <DEDUP_REMOVED lines=12> */
.L_x_131:
[----:B------:R-:W-:Y:S05]  /*5550*/  BSYNC B1 ;  /* 0x0000000000017941 */ /* 0x000fea0003800000 */
.L_x_130:
        /* <DEDUP_REMOVED lines=13> */
.L_x_133:
[----:B------:R-:W-:Y:S05]  /*5630*/  BSYNC B1 ;  /* 0x0000000000017941 */ /* 0x000fea0003800000 */
.L_x_132:
        /* <DEDUP_REMOVED lines=12> */
.L_x_135:
[----:B------:R-:W-:Y:S05]  /*5700*/  BSYNC B1 ;  /* 0x0000000000017941 */ /* 0x000fea0003800000 */
.L_x_134:
        /* <DEDUP_REMOVED lines=12> */
.L_x_137:
[----:B------:R-:W-:Y:S05]  /*57d0*/  BSYNC B1 ;  /* 0x0000000000017941 */ /* 0x000fea0003800000 */
.L_x_136:
[----:B-----5:R-:W-:Y:S01]  /*57e0*/  IMAD.U32 R4, R116, 0x10000, RZ ;  /* 0x0001000074047824 */ /* 0x020fe200078e00ff */
[----:B------:R-:W-:Y:S01]  /*57f0*/  ISETP.GT.AND P5, PT, R3, 0x88, P5 ;  /* 0x000000880300780c */ /* 0x000fe20002fa4270 */
        /* <DEDUP_REMOVED lines=8> */
[----:B------:R-:W-:Y:S05]  /*5880*/  @!P5 BRA `(.L_x_139) ;  /* 0x000000000004d947 */ /* 0x000fea0003800000 */
[----:B------:R0:W5:Y:S02]  /*5890*/  LDG.E.LTC128B.U16 R116, desc[UR36][R12.64+0x52] ;  /* 0x000052240c747981 */ /* 0x000164000c1e1520 */
.L_x_139:
[----:B------:R-:W-:Y:S05]  /*58a0*/  BSYNC B1 ;  /* 0x0000000000017941 */ /* 0x000fea0003800000 */
.L_x_138:
[----:B0----5:R-:W-:Y:S01]  /*58b0*/  IMAD.U32 R4, R116, 0x10000, RZ ;  /* 0x0001000074047824 */ /* 0x021fe200078e00ff */
        /* <DEDUP_REMOVED lines=11> */
.L_x_141:
[----:B------:R-:W-:Y:S05]  /*5970*/  BSYNC B1 ;  /* 0x0000000000017941 */ /* 0x000fea0003800000 */
.L_x_140:
[----:B0----5:R-:W-:Y:S01]  /*5980*/  IMAD.U32 R4, R116, 0x10000, RZ ;  /* 0x0001000074047824 */ /* 0x021fe200078e00ff */
        /* <DEDUP_REMOVED lines=11> */
.L_x_143:
[----:B------:R-:W-:Y:S05]  /*5a40*/  BSYNC B1 ;  /* 0x0000000000017941 */ /* 0x000fea0003800000 */
.L_x_142:
        /* <DEDUP_REMOVED lines=12> */
.L_x_145:
[----:B------:R-:W-:Y:S05]  /*5b10*/  BSYNC B1 ;  /* 0x0000000000017941 */ /* 0x000fea0003800000 */
.L_x_144:
        /* <DEDUP_REMOVED lines=12> */
.L_x_147:
[----:B------:R-:W-:Y:S05]  /*5be0*/  BSYNC B1 ;  /* 0x0000000000017941 */ /* 0x000fea0003800000 */
.L_x_146:
        /* <DEDUP_REMOVED lines=12> */
.L_x_149:
[----:B------:R-:W-:Y:S05]  /*5cb0*/  BSYNC B1 ;  /* 0x0000000000017941 */ /* 0x000fea0003800000 */
.L_x_148:
        /* <DEDUP_REMOVED lines=12> */
.L_x_151:
[----:B------:R-:W-:Y:S05]  /*5d80*/  BSYNC B1 ;  /* 0x0000000000017941 */ /* 0x000fea0003800000 */
.L_x_150:
        /* <DEDUP_REMOVED lines=9> */
.L_x_153:
[----:B------:R-:W-:Y:S05]  /*5e20*/  BSYNC B1 ;  /* 0x0000000000017941 */ /* 0x000fea0003800000 */
.L_x_152:
        /* <DEDUP_REMOVED lines=12> */
.L_x_155:
[----:B------:R-:W-:Y:S05]  /*5ef0*/  BSYNC B1 ;  /* 0x0000000000017941 */ /* 0x000fea0003800000 */
.L_x_154:
[----:B------:R-:W-:Y:S05]  /*5f00*/  @!P0 BRA `(.L_x_156) ;  /* 0x0000001400848947 */ /* 0x000fea0003800000 */
[----:B-----5:R-:W-:-:S04]  /*5f10*/  IMAD.U32 R116, R116, 0x10000, RZ ;  /* 0x0001000074747824 */ /* 0x020fc800078e00ff */
[----:B------:R-:W-:-:S04]  /*5f20*/  FMUL R116, R116, R91 ;  /* 0x0000005b74747220 */ /* 0x000fc80000400000 */
[----:B------:R-:W-:-:S05]  /*5f30*/  FFMA R116, R55, R90, R116 ;  /* 0x0000005a37747223 */ /* 0x000fca0000000074 */
[----:B------:R-:W-:-:S05]  /*5f40*/  F2FP.BF16.F32.PACK_AB R116, RZ, R116 ;  /* 0x00000074ff74723e */ /* 0x000fca00000010ff */
[----:B------:R0:W-:Y:S01]  /*5f50*/  STG.E.U16 desc[UR36][R6.64+0x72], R116 ;  /* 0x0000727406007986 */ /* 0x0001e2000c101524 */
[----:B------:R-:W-:Y:S05]  /*5f60*/  BRA `(.L_x_156) ;  /* 0x00000014006c7947 */ /* 0x000fea0003800000 */
.L_x_33:
[----:B------:R-:W-:Y:S01]  /*5f70*/  ULDC.64 UR4, c[0x0][0x5c0] ;  /* 0x0001700000047ab9 */ /* 0x000fe20000000a00 */
[-C--:B------:R-:W-:Y:S01]  /*5f80*/  FMUL R56, R56, R90.reuse ;  /* 0x0000005a38387220 */ /* 0x080fe20000400000 */
[----:B------:R-:W-:Y:S01]  /*5f90*/  LEA R10, P1, R112, UR4, 0x1 ;  /* 0x00000004700a7c11 */ /* 0x000fe2000f8208ff */
[----:B------:R-:W-:Y:S01]  /*5fa0*/  IMAD.SHL.U32 R7, R96, 0x2, RZ ;  /* 0x0000000260077824 */ /* 0x000fe200078e00ff */
[----:B------:R-:W-:Y:S01]  /*5fb0*/  ISETP.GT.AND P3, PT, R4, 0x1, PT ;  /* 0x000000010400780c */ /* 0x000fe20003f64270 */
[----:B------:R-:W-:Y:S01]  /*5fc0*/  FMUL R57, R57, R90 ;  /* 0x0000005a39397220 */ /* 0x000fe20000400000 */
[----:B------:R-:W-:Y:S01]  /*5fd0*/  F2FP.BF16.F32.PACK_AB R56, RZ, R56 ;  /* 0x00000038ff38723e */ /* 0x000fe200000010ff */
[-C--:B------:R-:W-:Y:S01]  /*5fe0*/  FMUL R58, R58, R90.reuse ;  /* 0x0000005a3a3a7220 */ /* 0x080fe20000400000 */
[----:B------:R-:W-:Y:S01]  /*5ff0*/  LEA.HI.X R11, R112, UR5, R115, 0x1, P1 ;  /* 0x00000005700b7c11 */ /* 0x000fe200088f0c73 */
[-C--:B------:R-:W-:Y:S01]  /*6000*/  FMUL R59, R59, R90.reuse ;  /* 0x0000005a3b3b7220 */ /* 0x080fe20000400000 */
[----:B------:R-:W-:Y:S01]  /*6010*/  ISETP.GT.AND P1, PT, R3, RZ, P3 ;  /* 0x000000ff0300720c */ /* 0x000fe20001f24270 */
[----:B------:R-:W-:Y:S01]  /*6020*/  IMAD.SHL.U32 R23, R97, 0x2, RZ ;  /* 0x0000000261177824 */ /* 0x000fe200078e00ff */
[----:B------:R-:W-:Y:S01]  /*6030*/  ISETP.GT.AND P2, PT, R3, 0x8, P6 ;  /* 0x000000080300780c */ /* 0x000fe20003744270 */
[----:B------:R-:W-:Y:S01]  /*6040*/  @P0 STG.E.U16 desc[UR36][R10.64], R56 ;  /* 0x000000380a000986 */ /* 0x000fe2000c101524 */
[----:B------:R-:W-:Y:S01]  /*6050*/  SHF.L.U64.HI R5, R96, 0x1, R95 ;  /* 0x0000000160057819 */ /* 0x000fe2000001025f */
[----:B------:R-:W-:Y:S01]  /*6060*/  FMUL R60, R60, R90 ;  /* 0x0000005a3c3c7220 */ /* 0x000fe20000400000 */
[----:B------:R-:W-:Y:S01]  /*6070*/  IADD3 R8, P0, R7, R10, RZ ;  /* 0x0000000a07087210 */ /* 0x000fe20007f1e0ff */
[-C--:B------:R-:W-:Y:S01]  /*6080*/  FMUL R61, R61, R90.reuse ;  /* 0x0000005a3d3d7220 */ /* 0x080fe20000400000 */
[----:B------:R-:W-:Y:S01]  /*6090*/  F2FP.BF16.F32.PACK_AB R57, RZ, R57 ;  /* 0x00000039ff39723e */ /* 0x000fe200000010ff */
[----:B------:R-:W-:Y:S01]  /*60a0*/  FMUL R63, R63, R90 ;  /* 0x0000005a3f3f7220 */ /* 0x000fe20000400000 */
[----:B------:R-:W-:Y:S01]  /*60b0*/  F2FP.BF16.F32.PACK_AB R58, RZ, R58 ;  /* 0x0000003aff3a723e */ /* 0x000fe200000010ff */
[----:B------:R-:W-:Y:S01]  /*60c0*/  IMAD.X R9, R5, 0x1, R11, P0 ;  /* 0x0000000105097824 */ /* 0x000fe200000e060b */
[----:B------:R-:W-:Y:S01]  /*60d0*/  ISETP.GT.AND P0, PT, R3, 0x8, P3 ;  /* 0x000000080300780c */ /* 0x000fe20001f04270 */
[----:B------:R-:W-:Y:S01]  /*60e0*/  @P1 STG.E.U16 desc[UR36][R10.64+0x2], R57 ;  /* 0x000002390a001986 */ /* 0x000fe2000c101524 */
[----:B------:R-:W-:Y:S01]  /*60f0*/  F2FP.BF16.F32.PACK_AB R59, RZ, R59 ;  /* 0x0000003bff3b723e */ /* 0x000fe200000010ff */
[----:B------:R-:W-:Y:S01]  /*6100*/  FMUL R62, R62, R90 ;  /* 0x0000005a3e3e7220 */ /* 0x000fe20000400000 */
[----:B------:R-:W-:Y:S01]  /*6110*/  SHF.L.U64.HI R13, R97, 0x1, R94 ;  /* 0x00000001610d7819 */ /* 0x000fe2000001025e */
[----:B------:R-:W-:Y:S01]  /*6120*/  @P2 STG.E.U16 desc[UR36][R8.64], R58 ;  /* 0x0000003a08002986 */ /* 0x000fe2000c101524 */
[----:B------:R-:W-:Y:S01]  /*6130*/  IADD3 R6, P1, P2, R23, R10, R7 ;  /* 0x0000000a17067210 */ /* 0x000fe20007a3e007 */
[-C--:B------:R-:W-:Y:S01]  /*6140*/  FMUL R64, R64, R90.reuse ;  /* 0x0000005a40407220 */ /* 0x080fe20000400000 */
[C---:B------:R-:W-:Y:S01]  /*6150*/  ISETP.GT.AND P4, PT, R4.reuse, 0x8, PT ;  /* 0x000000080400780c */ /* 0x040fe20003f84270 */
[-C--:B------:R-:W-:Y:S01]  /*6160*/  FMUL R65, R65, R90.reuse ;  /* 0x0000005a41417220 */ /* 0x080fe20000400000 */
[----:B------:R-:W-:Y:S01]  /*6170*/  ISETP.GT.AND P3, PT, R4, 0x9, PT ;  /* 0x000000090400780c */ /* 0x000fe20003f64270 */
[-C--:B------:R-:W-:Y:S01]  /*6180*/  FMUL R66, R66, R90.reuse ;  /* 0x0000005a42427220 */ /* 0x080fe20000400000 */
[----:B------:R-:W-:Y:S01]  /*6190*/  IADD3.X R7, R13, R11, R5, P1, P2 ;  /* 0x0000000b0d077210 */ /* 0x000fe20000fe4405 */
[----:B------:R-:W-:Y:S01]  /*61a0*/  @P0 STG.E.U16 desc[UR36][R8.64+0x2], R59 ;  /* 0x0000023b08000986 */ /* 0x000fe2000c101524 */
[----:B------:R-:W-:Y:S01]  /*61b0*/  ISETP.GT.AND P1, PT, R3, RZ, P4 ;  /* 0x000000ff0300720c */ /* 0x000fe20002724270 */
[-C--:B------:R-:W-:Y:S01]  /*61c0*/  FMUL R67, R67, R90.reuse ;  /* 0x0000005a43437220 */ /* 0x080fe20000400000 */
[----:B------:R-:W-:Y:S01]  /*61d0*/  ISETP.GT.AND P0, PT, R3, RZ, P3 ;  /* 0x000000ff0300720c */ /* 0x000fe20001f04270 */
[----:B------:R-:W-:Y:S01]  /*61e0*/  FMUL R68, R68, R90 ;  /* 0x0000005a44447220 */ /* 0x000fe20000400000 */
[----:B------:R-:W-:Y:S01]  /*61f0*/  F2FP.BF16.F32.PACK_AB R60, RZ, R60 ;  /* 0x0000003cff3c723e */ /* 0x000fe200000010ff */
[-C--:B------:R-:W-:Y:S01]  /*6200*/  FMUL R69, R69, R90.reuse ;  /* 0x0000005a45457220 */ /* 0x080fe20000400000 */
[----:B------:R-:W-:Y:S01]  /*6210*/  F2FP.BF16.F32.PACK_AB R61, RZ, R61 ;  /* 0x0000003dff3d723e */ /* 0x000fe200000010ff */
[-C--:B------:R-:W-:Y:S01]  /*6220*/  FMUL R70, R70, R90.reuse ;  /* 0x0000005a46467220 */ /* 0x080fe20000400000 */
[----:B------:R-:W-:Y:S01]  /*6230*/  F2FP.BF16.F32.PACK_AB R63, RZ, R63 ;  /* 0x0000003fff3f723e */ /* 0x000fe200000010ff */
[----:B------:R-:W-:Y:S01]  /*6240*/  FMUL R71, R71, R90 ;  /* 0x0000005a47477220 */ /* 0x000fe20000400000 */
[----:B------:R-:W-:Y:S01]  /*6250*/  F2FP.BF16.F32.PACK_AB R62, RZ, R62 ;  /* 0x0000003eff3e723e */ /* 0x000fe200000010ff */
[----:B------:R-:W-:Y:S01]  /*6260*/  FMUL R72, R72, R90 ;  /* 0x0000005a48487220 */ /* 0x000fe20000400000 */
[----:B------:R-:W-:Y:S01]  /*6270*/  F2FP.BF16.F32.PACK_AB R64, RZ, R64 ;  /* 0x00000040ff40723e */ /* 0x000fe200000010ff */
[----:B------:R-:W-:Y:S01]  /*6280*/  @P1 STG.E.U16 desc[UR36][R10.64+0x10], R60 ;  /* 0x0000103c0a001986 */ /* 0x000fe2000c101524 */
[----:B------:R-:W-:Y:S01]  /*6290*/  ISETP.GT.AND P1, PT, R3, 0x8, P4 ;  /* 0x000000080300780c */ /* 0x000fe20002724270 */
[-C--:B------:R-:W-:Y:S01]  /*62a0*/  FMUL R73, R73, R90.reuse ;  /* 0x0000005a49497220 */ /* 0x080fe20000400000 */
[----:B------:R-:W-:Y:S01]  /*62b0*/  ISETP.GT.AND P2, PT, R4, 0x11, PT ;  /* 0x000000110400780c */ /* 0x000fe20003f44270 */
[----:B------:R-:W-:Y:S01]  /*62c0*/  @P0 STG.E.U16 desc[UR36][R10.64+0x12], R61 ;  /* 0x0000123d0a000986 */ /* 0x000fe2000c101524 */
[----:B------:R-:W-:Y:S01]  /*62d0*/  ISETP.GT.AND P0, PT, R3, 0x8, P3 ;  /* 0x000000080300780c */ /* 0x000fe20001f04270 */
[-C--:B------:R-:W-:Y:S01]  /*62e0*/  FMUL R74, R74, R90.reuse ;  /* 0x0000005a4a4a7220 */ /* 0x080fe20000400000 */
[----:B------:R-:W-:Y:S01]  /*62f0*/  ISETP.GT.AND P3, PT, R4, 0x10, PT ;  /* 0x000000100400780c */ /* 0x000fe20003f64270 */
[-C--:B------:R-:W-:Y:S01]  /*6300*/  FMUL R75, R75, R90.reuse ;  /* 0x0000005a4b4b7220 */ /* 0x080fe20000400000 */
[----:B------:R-:W-:Y:S01]  /*6310*/  F2FP.BF16.F32.PACK_AB R65, RZ, R65 ;  /* 0x00000041ff41723e */ /* 0x000fe200000010ff */
[----:B------:R-:W-:Y:S01]  /*6320*/  FMUL R76, R76, R90 ;  /* 0x0000005a4c4c7220 */ /* 0x000fe20000400000 */
[----:B------:R-:W-:Y:S01]  /*6330*/  F2FP.BF16.F32.PACK_AB R66, RZ, R66 ;  /* 0x00000042ff42723e */ /* 0x000fe200000010ff */
[----:B------:R-:W-:Y:S01]  /*6340*/  FMUL R77, R77, R90 ;  /* 0x0000005a4d4d7220 */ /* 0x000fe20000400000 */
[----:B------:R-:W-:Y:S01]  /*6350*/  F2FP.BF16.F32.PACK_AB R67, RZ, R67 ;  /* 0x00000043ff43723e */ /* 0x000fe200000010ff */
[----:B------:R-:W-:Y:S01]  /*6360*/  @P1 STG.E.U16 desc[UR36][R8.64+0x10], R62 ;  /* 0x0000103e08001986 */ /* 0x000fe2000c101524 */
[----:B------:R-:W-:Y:S01]  /*6370*/  F2FP.BF16.F32.PACK_AB R68, RZ, R68 ;  /* 0x00000044ff44723e */ /* 0x000fe200000010ff */
[-C--:B------:R-:W-:Y:S01]  /*6380*/  FMUL R78, R78, R90.reuse ;  /* 0x0000005a4e4e7220 */ /* 0x080fe20000400000 */
[----:B------:R-:W-:Y:S01]  /*6390*/  ISETP.GT.AND P1, PT, R4, 0x19, PT ;  /* 0x000000190400780c */ /* 0x000fe20003f24270 */
[----:B------:R-:W-:Y:S01]  /*63a0*/  @P0 STG.E.U16 desc[UR36][R8.64+0x12], R63 ;  /* 0x0000123f08000986 */ /* 0x000fe2000c101524 */
[----:B------:R-:W-:Y:S01]  /*63b0*/  ISETP.GT.AND P0, PT, R3, RZ, P3 ;  /* 0x000000ff0300720c */ /* 0x000fe20001f04270 */
[-C--:B------:R-:W-:Y:S01]  /*63c0*/  FMUL R79, R79, R90.reuse ;  /* 0x0000005a4f4f7220 */ /* 0x080fe20000400000 */
[----:B------:R-:W-:Y:S01]  /*63d0*/  F2FP.BF16.F32.PACK_AB R69, RZ, R69 ;  /* 0x00000045ff45723e */ /* 0x000fe200000010ff */
[----:B------:R-:W-:Y:S01]  /*63e0*/  FMUL R80, R80, R90 ;  /* 0x0000005a50507220 */ /* 0x000fe20000400000 */
[----:B------:R-:W-:Y:S01]  /*63f0*/  F2FP.BF16.F32.PACK_AB R70, RZ, R70 ;  /* 0x00000046ff46723e */ /* 0x000fe200000010ff */
        /* <DEDUP_REMOVED lines=8> */
[----:B------:R-:W-:Y:S01]  /*6480*/  @P0 STG.E.U16 desc[UR36][R10.64+0x20], R64 ;  /* 0x000020400a000986 */ /* 0x000fe2000c101524 */
[----:B------:R-:W-:Y:S01]  /*6490*/  ISETP.GT.AND P0, PT, R3, RZ, P2 ;  /* 0x000000ff0300720c */ /* 0x000fe20001704270 */
[-C--:B------:R-:W-:Y:S01]  /*64a0*/  FMUL R85, R85, R90.reuse ;  /* 0x0000005a55557220 */ /* 0x080fe20000400000 */
[----:B------:R-:W-:Y:S01]  /*64b0*/  F2FP.BF16.F32.PACK_AB R75, RZ, R75 ;  /* 0x0000004bff4b723e */ /* 0x000fe200000010ff */
[-C--:B------:R-:W-:Y:S01]  /*64c0*/  FMUL R86, R86, R90.reuse ;  /* 0x0000005a56567220 */ /* 0x080fe20000400000 */
[----:B------:R-:W-:Y:S01]  /*64d0*/  ISETP.GT.AND P5, PT, R4, 0x28, PT ;  /* 0x000000280400780c */ /* 0x000fe20003fa4270 */
[----:B------:R-:W-:Y:S01]  /*64e0*/  FMUL R87, R87, R90 ;  /* 0x0000005a57577220 */ /* 0x000fe20000400000 */
[----:B------:R-:W-:Y:S01]  /*64f0*/  F2FP.BF16.F32.PACK_AB R76, RZ, R76 ;  /* 0x0000004cff4c723e */ /* 0x000fe200000010ff */
[-C--:B------:R-:W-:Y:S01]  /*6500*/  FMUL R24, R24, R90.reuse ;  /* 0x0000005a18187220 */ /* 0x080fe20000400000 */
[----:B------:R-:W-:Y:S01]  /*6510*/  ISETP.GT.AND P4, PT, R4, 0x29, PT ;  /* 0x000000290400780c */ /* 0x000fe20003f84270 */
[-C--:B------:R-:W-:Y:S01]  /*6520*/  FMUL R25, R25, R90.reuse ;  /* 0x0000005a19197220 */ /* 0x080fe20000400000 */
[----:B------:R-:W-:Y:S01]  /*6530*/  F2FP.BF16.F32.PACK_AB R77, RZ, R77 ;  /* 0x0000004dff4d723e */ /* 0x000fe200000010ff */
[----:B------:R-:W-:Y:S01]  /*6540*/  FMUL R26, R26, R90 ;  /* 0x0000005a1a1a7220 */ /* 0x000fe20000400000 */
[----:B------:R-:W-:Y:S01]  /*6550*/  F2FP.BF16.F32.PACK_AB R78, RZ, R78 ;  /* 0x0000004eff4e723e */ /* 0x000fe200000010ff */
[----:B------:R-:W-:Y:S01]  /*6560*/  @P0 STG.E.U16 desc[UR36][R10.64+0x22], R65 ;  /* 0x000022410a000986 */ /* 0x000fe2000c101524 */
[----:B------:R-:W-:Y:S01]  /*6570*/  ISETP.GT.AND P0, PT, R3, 0x8, P3 ;  /* 0x000000080300780c */ /* 0x000fe20001f04270 */
[-C--:B------:R-:W-:Y:S01]  /*6580*/  FMUL R27, R27, R90.reuse ;  /* 0x0000005a1b1b7220 */ /* 0x080fe20000400000 */
[----:B------:R-:W-:Y:S01]  /*6590*/  F2FP.BF16.F32.PACK_AB R79, RZ, R79 ;  /* 0x0000004fff4f723e */ /* 0x000fe200000010ff */
[-C--:B------:R-:W-:Y:S01]  /*65a0*/  FMUL R28, R28, R90.reuse ;  /* 0x0000005a1c1c7220 */ /* 0x080fe20000400000 */
[----:B------:R-:W-:Y:S01]  /*65b0*/  ISETP.GT.AND P3, PT, R4, 0x30, PT ;  /* 0x000000300400780c */ /* 0x000fe20003f64270 */
        /* <DEDUP_REMOVED lines=8> */
[----:B------:R-:W-:Y:S01]  /*6640*/  @P0 STG.E.U16 desc[UR36][R8.64+0x20], R66 ;  /* 0x0000204208000986 */ /* 0x000fe2000c101524 */
[----:B------:R-:W-:Y:S01]  /*6650*/  ISETP.GT.AND P0, PT, R3, 0x8, P2 ;  /* 0x000000080300780c */ /* 0x000fe20001704270 */
[-C--:B------:R-:W-:Y:S01]  /*6660*/  FMUL R33, R33, R90.reuse ;  /* 0x0000005a21217220 */ /* 0x080fe20000400000 */
[----:B------:R-:W-:Y:S01]  /*6670*/  ISETP.GT.AND P2, PT, R4, 0x18, PT ;  /* 0x000000180400780c */ /* 0x000fe20003f44270 */
[----:B------:R-:W-:Y:S01]  /*6680*/  FMUL R34, R34, R90 ;  /* 0x0000005a22227220 */ /* 0x000fe20000400000 */
[----:B------:R-:W-:Y:S01]  /*6690*/  F2FP.BF16.F32.PACK_AB R84, RZ, R84 ;  /* 0x00000054ff54723e */ /* 0x000fe200000010ff */
[-C--:B------:R-:W-:Y:S01]  /*66a0*/  FMUL R35, R35, R90.reuse ;  /* 0x0000005a23237220 */ /* 0x080fe20000400000 */
[----:B------:R-:W-:Y:S01]  /*66b0*/  P2R R5, PR, RZ, 0x20 ;  /* 0x00000020ff057803 */ /* 0x000fe20000000000 */
[-C--:B------:R-:W-:Y:S01]  /*66c0*/  FMUL R36, R36, R90.reuse ;  /* 0x0000005a24247220 */ /* 0x080fe20000400000 */
[----:B------:R-:W-:Y:S01]  /*66d0*/  F2FP.BF16.F32.PACK_AB R85, RZ, R85 ;  /* 0x00000055ff55723e */ /* 0x000fe200000010ff */
[----:B------:R-:W-:Y:S01]  /*66e0*/  FMUL R37, R37, R90 ;  /* 0x0000005a25257220 */ /* 0x000fe20000400000 */
[----:B------:R-:W-:Y:S01]  /*66f0*/  F2FP.BF16.F32.PACK_AB R86, RZ, R86 ;  /* 0x00000056ff56723e */ /* 0x000fe200000010ff */
[-C--:B------:R-:W-:Y:S01]  /*6700*/  FMUL R38, R38, R90.reuse ;  /* 0x0000005a26267220 */ /* 0x080fe20000400000 */
[----:B------:R-:W-:Y:S01]  /*6710*/  F2FP.BF16.F32.PACK_AB R87, RZ, R87 ;  /* 0x00000057ff57723e */ /* 0x000fe200000010ff */
[----:B------:R-:W-:Y:S01]  /*6720*/  @P0 STG.E.U16 desc[UR36][R8.64+0x22], R67 ;  /* 0x0000224308000986 */ /* 0x000fe2000c101524 */
[----:B------:R-:W-:Y:S01]  /*6730*/  ISETP.GT.AND P0, PT, R3, RZ, P2 ;  /* 0x000000ff0300720c */ /* 0x000fe20001704270 */
        /* <DEDUP_REMOVED lines=36> */
[----:B------:R-:W-:Y:S01]  /*6980*/  FMUL R55, R55, R90 ;  /* 0x0000005a37377220 */ /* 0x000fe20000400000 */
[----:B------:R-:W-:-:S02]  /*6990*/  F2FP.BF16.F32.PACK_AB R39, RZ, R39 ;  /* 0x00000027ff27723e */ /* 0x000fc400000010ff */
[----:B------:R-:W-:Y:S01]  /*69a0*/  F2FP.BF16.F32.PACK_AB R40, RZ, R40 ;  /* 0x00000028ff28723e */ /* 0x000fe200000010ff */
[----:B------:R-:W-:Y:S01]  /*69b0*/  @P0 STG.E.U16 desc[UR36][R8.64+0x30], R70 ;  /* 0x0000304608000986 */ /* 0x000fe2000c101524 */
[----:B------:R-:W-:Y:S02]  /*69c0*/  ISETP.GT.AND P0, PT, R3, 0x8, P1 ;  /* 0x000000080300780c */ /* 0x000fe40000f04270 */
[----:B------:R-:W-:Y:S02]  /*69d0*/  ISETP.GT.AND P1, PT, R4, 0x21, PT ;  /* 0x000000210400780c */ /* 0x000fe40003f24270 */
[----:B------:R-:W-:Y:S02]  /*69e0*/  F2FP.BF16.F32.PACK_AB R41, RZ, R41 ;  /* 0x00000029ff29723e */ /* 0x000fe400000010ff */
[----:B------:R-:W-:Y:S02]  /*69f0*/  F2FP.BF16.F32.PACK_AB R42, RZ, R42 ;  /* 0x0000002aff2a723e */ /* 0x000fe400000010ff */
[----:B------:R-:W-:-:S02]  /*6a00*/  F2FP.BF16.F32.PACK_AB R43, RZ, R43 ;  /* 0x0000002bff2b723e */ /* 0x000fc400000010ff */
[----:B------:R-:W-:Y:S02]  /*6a10*/  F2FP.BF16.F32.PACK_AB R44, RZ, R44 ;  /* 0x0000002cff2c723e */ /* 0x000fe400000010ff */
[----:B------:R-:W-:Y:S01]  /*6a20*/  F2FP.BF16.F32.PACK_AB R45, RZ, R45 ;  /* 0x0000002dff2d723e */ /* 0x000fe200000010ff */
[----:B------:R-:W-:Y:S01]  /*6a30*/  @P0 STG.E.U16 desc[UR36][R8.64+0x32], R71 ;  /* 0x0000324708000986 */ /* 0x000fe2000c101524 */
[----:B------:R-:W-:Y:S02]  /*6a40*/  ISETP.GT.AND P0, PT, R3, RZ, P2 ;  /* 0x000000ff0300720c */ /* 0x000fe40001704270 */
[----:B------:R-:W-:Y:S02]  /*6a50*/  F2FP.BF16.F32.PACK_AB R46, RZ, R46 ;  /* 0x0000002eff2e723e */ /* 0x000fe400000010ff */
[----:B------:R-:W-:Y:S02]  /*6a60*/  F2FP.BF16.F32.PACK_AB R47, RZ, R47 ;  /* 0x0000002fff2f723e */ /* 0x000fe400000010ff */
[----:B------:R-:W-:-:S02]  /*6a70*/  F2FP.BF16.F32.PACK_AB R48, RZ, R48 ;  /* 0x00000030ff30723e */ /* 0x000fc400000010ff */
[----:B------:R-:W-:Y:S02]  /*6a80*/  F2FP.BF16.F32.PACK_AB R49, RZ, R49 ;  /* 0x00000031ff31723e */ /* 0x000fe400000010ff */
[----:B------:R-:W-:Y:S02]  /*6a90*/  F2FP.BF16.F32.PACK_AB R50, RZ, R50 ;  /* 0x00000032ff32723e */ /* 0x000fe400000010ff */
[----:B------:R-:W-:Y:S01]  /*6aa0*/  F2FP.BF16.F32.PACK_AB R51, RZ, R51 ;  /* 0x00000033ff33723e */ /* 0x000fe200000010ff */
[----:B------:R-:W-:Y:S01]  /*6ab0*/  @P0 STG.E.U16 desc[UR36][R10.64+0x40], R72 ;  /* 0x000040480a000986 */ /* 0x000fe2000c101524 */
[----:B------:R-:W-:Y:S02]  /*6ac0*/  ISETP.GT.AND P0, PT, R3, RZ, P1 ;  /* 0x000000ff0300720c */ /* 0x000fe40000f04270 */
[----:B------:R-:W-:Y:S02]  /*6ad0*/  F2FP.BF16.F32.PACK_AB R52, RZ, R52 ;  /* 0x00000034ff34723e */ /* 0x000fe400000010ff */
[----:B------:R-:W-:-:S02]  /*6ae0*/  F2FP.BF16.F32.PACK_AB R53, RZ, R53 ;  /* 0x00000035ff35723e */ /* 0x000fc400000010ff */
[----:B------:R-:W-:Y:S02]  /*6af0*/  F2FP.BF16.F32.PACK_AB R54, RZ, R54 ;  /* 0x00000036ff36723e */ /* 0x000fe400000010ff */
[----:B------:R-:W-:-:S05]  /*6b00*/  F2FP.BF16.F32.PACK_AB R55, RZ, R55 ;  /* 0x00000037ff37723e */ /* 0x000fca00000010ff */
[----:B------:R-:W-:Y:S01]  /*6b10*/  @P0 STG.E.U16 desc[UR36][R10.64+0x42], R73 ;  /* 0x000042490a000986 */ /* 0x000fe2000c101524 */
[----:B------:R-:W-:Y:S02]  /*6b20*/  ISETP.GT.AND P0, PT, R3, 0x8, P2 ;  /* 0x000000080300780c */ /* 0x000fe40001704270 */
[----:B------:R-:W-:-:S11]  /*6b30*/  ISETP.GT.AND P2, PT, R4, 0x38, PT ;  /* 0x000000380400780c */ /* 0x000fd60003f44270 */
[----:B------:R-:W-:Y:S01]  /*6b40*/  @P0 STG.E.U16 desc[UR36][R8.64+0x40], R74 ;  /* 0x0000404a08000986 */ /* 0x000fe2000c101524 */
[----:B------:R-:W-:-:S13]  /*6b50*/  ISETP.GT.AND P0, PT, R3, 0x8, P1 ;  /* 0x000000080300780c */ /* 0x000fda0000f04270 */
[----:B------:R-:W-:Y:S01]  /*6b60*/  @P0 STG.E.U16 desc[UR36][R8.64+0x42], R75 ;  /* 0x0000424b08000986 */ /* 0x000fe2000c101524 */
[----:B------:R-:W-:-:S13]  /*6b70*/  ISETP.GT.AND P0, PT, R3, RZ, P5 ;  /* 0x000000ff0300720c */ /* 0x000fda0002f04270 */
[----:B------:R-:W-:Y:S01]  /*6b80*/  @P0 STG.E.U16 desc[UR36][R10.64+0x50], R76 ;  /* 0x0000504c0a000986 */ /* 0x000fe2000c101524 */
[----:B------:R-:W-:-:S13]  /*6b90*/  ISETP.GT.AND P0, PT, R3, RZ, P4 ;  /* 0x000000ff0300720c */ /* 0x000fda0002704270 */
[----:B------:R-:W-:Y:S01]  /*6ba0*/  @P0 STG.E.U16 desc[UR36][R10.64+0x52], R77 ;  /* 0x0000524d0a000986 */ /* 0x000fe2000c101524 */
[----:B------:R-:W-:-:S13]  /*6bb0*/  ISETP.GT.AND P0, PT, R3, 0x8, P5 ;  /* 0x000000080300780c */ /* 0x000fda0002f04270 */
[----:B------:R-:W-:Y:S01]  /*6bc0*/  @P0 STG.E.U16 desc[UR36][R8.64+0x50], R78 ;  /* 0x0000504e08000986 */ /* 0x000fe2000c101524 */
[----:B------:R-:W-:-:S13]  /*6bd0*/  ISETP.GT.AND P0, PT, R3, 0x8, P4 ;  /* 0x000000080300780c */ /* 0x000fda0002704270 */
[----:B------:R-:W-:Y:S01]  /*6be0*/  @P0 STG.E.U16 desc[UR36][R8.64+0x52], R79 ;  /* 0x0000524f08000986 */ /* 0x000fe2000c101524 */
[----:B------:R-:W-:-:S13]  /*6bf0*/  ISETP.GT.AND P0, PT, R3, RZ, P3 ;  /* 0x000000ff0300720c */ /* 0x000fda0001f04270 */
[----:B------:R-:W-:Y:S01]  /*6c00*/  @P0 STG.E.U16 desc[UR36][R10.64+0x60], R80 ;  /* 0x000060500a000986 */ /* 0x000fe2000c101524 */
[----:B------:R-:W-:-:S04]  /*6c10*/  ISETP.GT.AND P0, PT, R4, 0x31, PT ;  /* 0x000000310400780c */ /* 0x000fc80003f04270 */
[----:B------:R-:W-:-:S13]  /*6c20*/  ISETP.GT.AND P1, PT, R3, RZ, P0 ;  /* 0x000000ff0300720c */ /* 0x000fda0000724270 */
[----:B------:R-:W-:Y:S01]  /*6c30*/  @P1 STG.E.U16 desc[UR36][R10.64+0x62], R81 ;  /* 0x000062510a001986 */ /* 0x000fe2000c101524 */
[----:B------:R-:W-:-:S13]  /*6c40*/  ISETP.GT.AND P1, PT, R3, 0x8, P3 ;  /* 0x000000080300780c */ /* 0x000fda0001f24270 */
[----:B------:R-:W-:Y:S01]  /*6c50*/  @P1 STG.E.U16 desc[UR36][R8.64+0x60], R82 ;  /* 0x0000605208001986 */ /* 0x000fe2000c101524 */
[----:B------:R-:W-:-:S13]  /*6c60*/  ISETP.GT.AND P1, PT, R3, 0x8, P0 ;  /* 0x000000080300780c */ /* 0x000fda0000724270 */
[----:B------:R-:W-:Y:S01]  /*6c70*/  @P1 STG.E.U16 desc[UR36][R8.64+0x62], R83 ;  /* 0x0000625308001986 */ /* 0x000fe2000c101524 */
[----:B------:R-:W-:-:S05]  /*6c80*/  IADD3 R14, P1, R23, R8, RZ ;  /* 0x00000008170e7210 */ /* 0x000fca0007f3e0ff */
[----:B------:R-:W-:Y:S01]  /*6c90*/  IMAD.X R15, R13, 0x1, R9, P1 ;  /* 0x000000010d0f7824 */ /* 0x000fe200008e0609 */
[----:B------:R-:W-:-:S13]  /*6ca0*/  ISETP.GT.AND P1, PT, R3, RZ, P2 ;  /* 0x000000ff0300720c */ /* 0x000fda0001724270 */
[----:B------:R-:W-:Y:S01]  /*6cb0*/  @P1 STG.E.U16 desc[UR36][R10.64+0x70], R84 ;  /* 0x000070540a001986 */ /* 0x000fe2000c101524 */
[----:B------:R-:W-:-:S05]  /*6cc0*/  IADD3 R20, P1, R23, R8, RZ ;  /* 0x0000000817147210 */ /* 0x000fca0007f3e0ff */
[----:B------:R-:W-:Y:S01]  /*6cd0*/  IMAD.X R21, R13, 0x1, R9, P1 ;  /* 0x000000010d157824 */ /* 0x000fe200008e0609 */
[----:B------:R-:W-:-:S05]  /*6ce0*/  IADD3 R12, P1, R23, R10, RZ ;  /* 0x0000000a170c7210 */ /* 0x000fca0007f3e0ff */
[----:B------:R-:W-:Y:S01]  /*6cf0*/  IMAD.X R13, R13, 0x1, R11, P1 ;  /* 0x000000010d0d7824 */ /* 0x000fe200008e060b */
[----:B------:R-:W-:-:S04]  /*6d00*/  ISETP.GT.AND P1, PT, R4, 0x39, PT ;  /* 0x000000390400780c */ /* 0x000fc80003f24270 */
[----:B------:R-:W-:-:S13]  /*6d10*/  ISETP.GT.AND P5, PT, R3, RZ, P1 ;  /* 0x000000ff0300720c */ /* 0x000fda0000fa4270 */
[----:B------:R-:W-:Y:S01]  /*6d20*/  @P5 STG.E.U16 desc[UR36][R10.64+0x72], R85 ;  /* 0x000072550a005986 */ /* 0x000fe2000c101524 */
[----:B------:R-:W-:-:S13]  /*6d30*/  ISETP.GT.AND P5, PT, R3, 0x8, P2 ;  /* 0x000000080300780c */ /* 0x000fda00017a4270 */
[----:B------:R-:W-:Y:S01]  /*6d40*/  @P5 STG.E.U16 desc[UR36][R8.64+0x70], R86 ;  /* 0x0000705608005986 */ /* 0x000fe2000c101524 */
[----:B------:R-:W-:-:S13]  /*6d50*/  ISETP.GT.AND P5, PT, R3, 0x8, P1 ;  /* 0x000000080300780c */ /* 0x000fda0000fa4270 */
[----:B------:R0:W-:Y:S01]  /*6d60*/  @P5 STG.E.U16 desc[UR36][R8.64+0x72], R87 ;  /* 0x0000725708005986 */ /* 0x0001e2000c101524 */
[C---:B------:R-:W-:Y:S02]  /*6d70*/  ISETP.GT.AND P5, PT, R3.reuse, 0x80, P6 ;  /* 0x000000800300780c */ /* 0x040fe400037a4270 */
[----:B------:R-:W-:-:S11]  /*6d80*/  ISETP.GT.AND P6, PT, R3, 0x88, P6 ;  /* 0x000000880300780c */ /* 0x000fd600037c4270 */
[----:B------:R-:W-:Y:S01]  /*6d90*/  @P5 STG.E.U16 desc[UR36][R12.64], R24 ;  /* 0x000000180c005986 */ /* 0x000fe2000c101524 */
[----:B------:R-:W-:-:S04]  /*6da0*/  ISETP.GT.AND P5, PT, R4, 0x1, PT ;  /* 0x000000010400780c */ /* 0x000fc80003fa4270 */
[----:B------:R-:W-:-:S13]  /*6db0*/  ISETP.GT.AND P5, PT, R3, 0x80, P5 ;  /* 0x000000800300780c */ /* 0x000fda0002fa4270 */
[----:B0-----:R-:W-:Y:S02]  /*6dc0*/  @P5 IMAD.MOV.U32 R8, RZ, RZ, R12 ;  /* 0x000000ffff085224 */ /* 0x001fe400078e000c */
[----:B------:R-:W-:-:S05]  /*6dd0*/  @P5 IMAD.MOV.U32 R9, RZ, RZ, R13 ;  /* 0x000000ffff095224 */ /* 0x000fca00078e000d */
[----:B------:R0:W-:Y:S01]  /*6de0*/  @P5 STG.E.U16 desc[UR36][R8.64+0x2], R25 ;  /* 0x0000021908005986 */ /* 0x0001e2000c101524 */
[----:B------:R-:W-:-:S03]  /*6df0*/  ISETP.NE.AND P5, PT, R5, RZ, PT ;  /* 0x000000ff0500720c */ /* 0x000fc60003fa5270 */
[----:B------:R-:W-:Y:S01]  /*6e00*/  @P6 STG.E.U16 desc[UR36][R14.64], R26 ;  /* 0x0000001a0e006986 */ /* 0x000fe2000c101524 */
[----:B------:R-:W-:-:S04]  /*6e10*/  ISETP.GT.AND P6, PT, R4, 0x1, PT ;  /* 0x000000010400780c */ /* 0x000fc80003fc4270 */
[----:B------:R-:W-:-:S13]  /*6e20*/  ISETP.GT.AND P6, PT, R3, 0x88, P6 ;  /* 0x000000880300780c */ /* 0x000fda00037c4270 */
[----:B------:R-:W-:Y:S01]  /*6e30*/  @P6 STG.E.U16 desc[UR36][R20.64+0x2], R27 ;  /* 0x0000021b14006986 */ /* 0x000fe2000c101524 */
[----:B------:R-:W-:-:S04]  /*6e40*/  ISETP.GT.AND P6, PT, R4, 0x8, PT ;  /* 0x000000080400780c */ /* 0x000fc80003fc4270 */
[----:B------:R-:W-:-:S13]  /*6e50*/  ISETP.GT.AND P6, PT, R3, 0x80, P6 ;  /* 0x000000800300780c */ /* 0x000fda00037c4270 */
[----:B0-----:R-:W-:Y:S02]  /*6e60*/  @P6 IMAD.MOV.U32 R8, RZ, RZ, R12 ;  /* 0x000000ffff086224 */ /* 0x001fe400078e000c */
[----:B------:R-:W-:-:S05]  /*6e70*/  @P6 IMAD.MOV.U32 R9, RZ, RZ, R13 ;  /* 0x000000ffff096224 */ /* 0x000fca00078e000d */
[----:B------:R0:W-:Y:S01]  /*6e80*/  @P6 STG.E.U16 desc[UR36][R8.64+0x10], R28 ;  /* 0x0000101c08006986 */ /* 0x0001e2000c101524 */
[----:B------:R-:W-:-:S04]  /*6e90*/  ISETP.GT.AND P6, PT, R4, 0x9, PT ;  /* 0x000000090400780c */ /* 0x000fc80003fc4270 */
[----:B------:R-:W-:-:S13]  /*6ea0*/  ISETP.GT.AND P6, PT, R3, 0x80, P6 ;  /* 0x000000800300780c */ /* 0x000fda00037c4270 */
[----:B0-----:R-:W-:Y:S02]  /*6eb0*/  @P6 IMAD.MOV.U32 R8, RZ, RZ, R12 ;  /* 0x000000ffff086224 */ /* 0x001fe400078e000c */
[----:B------:R-:W-:-:S05]  /*6ec0*/  @P6 IMAD.MOV.U32 R9, RZ, RZ, R13 ;  /* 0x000000ffff096224 */ /* 0x000fca00078e000d */
[----:B------:R0:W-:Y:S01]  /*6ed0*/  @P6 STG.E.U16 desc[UR36][R8.64+0x12], R29 ;  /* 0x0000121d08006986 */ /* 0x0001e2000c101524 */
[----:B------:R-:W-:-:S04]  /*6ee0*/  ISETP.GT.AND P6, PT, R4, 0x8, PT ;  /* 0x000000080400780c */ /* 0x000fc80003fc4270 */
[----:B------:R-:W-:-:S13]  /*6ef0*/  ISETP.GT.AND P6, PT, R3, 0x88, P6 ;  /* 0x000000880300780c */ /* 0x000fda00037c4270 */
        /* <DEDUP_REMOVED lines=45> */
[----:B------:R-:W-:Y:S01]  /*71d0*/  @P6 STG.E.U16 desc[UR36][R8.64+0x42], R41 ;  /* 0x0000422908006986 */ /* 0x000fe2000c101524 */
[----:B------:R-:W-:-:S04]  /*71e0*/  ISETP.GT.AND P6, PT, R4, 0x20, PT ;  /* 0x000000200400780c */ /* 0x000fc80003fc4270 */
[----:B------:R-:W-:-:S13]  /*71f0*/  ISETP.GT.AND P6, PT, R3, 0x88, P6 ;  /* 0x000000880300780c */ /* 0x000fda00037c4270 */
[----:B------:R-:W-:Y:S01]  /*7200*/  @P6 STG.E.U16 desc[UR36][R6.64+0x40], R42 ;  /* 0x0000402a06006986 */ /* 0x000fe2000c101524 */
[----:B------:R-:W-:-:S04]  /*7210*/  ISETP.GT.AND P6, PT, R4, 0x21, PT ;  /* 0x000000210400780c */ /* 0x000fc80003fc4270 */
[----:B------:R-:W-:-:S13]  /*7220*/  ISETP.GT.AND P6, PT, R3, 0x88, P6 ;  /* 0x000000880300780c */ /* 0x000fda00037c4270 */
[----:B------:R-:W-:Y:S02]  /*7230*/  @P6 IMAD.MOV.U32 R4, RZ, RZ, R6 ;  /* 0x000000ffff046224 */ /* 0x000fe400078e0006 */
[----:B------:R-:W-:-:S05]  /*7240*/  @P6 IMAD.MOV.U32 R5, RZ, RZ, R7 ;  /* 0x000000ffff056224 */ /* 0x000fca00078e0007 */
[----:B------:R0:W-:Y:S01]  /*7250*/  @P6 STG.E.U16 desc[UR36][R4.64+0x42], R43 ;  /* 0x0000422b04006986 */ /* 0x0001e2000c101524 */
[C---:B------:R-:W-:Y:S02]  /*7260*/  ISETP.GT.AND P6, PT, R3.reuse, 0x80, P5 ;  /* 0x000000800300780c */ /* 0x040fe40002fc4270 */
[----:B------:R-:W-:-:S11]  /*7270*/  ISETP.GT.AND P5, PT, R3, 0x88, P5 ;  /* 0x000000880300780c */ /* 0x000fd60002fa4270 */
[----:B0-----:R-:W-:Y:S02]  /*7280*/  @P6 IMAD.MOV.U32 R4, RZ, RZ, R12 ;  /* 0x000000ffff046224 */ /* 0x001fe400078e000c */
[----:B------:R-:W-:-:S05]  /*7290*/  @P6 IMAD.MOV.U32 R5, RZ, RZ, R13 ;  /* 0x000000ffff056224 */ /* 0x000fca00078e000d */
[----:B------:R0:W-:Y:S01]  /*72a0*/  @P6 STG.E.U16 desc[UR36][R4.64+0x50], R44 ;  /* 0x0000502c04006986 */ /* 0x0001e2000c101524 */
[C---:B------:R-:W-:Y:S02]  /*72b0*/  ISETP.GT.AND P6, PT, R3.reuse, 0x80, P4 ;  /* 0x000000800300780c */ /* 0x040fe400027c4270 */
[----:B------:R-:W-:-:S11]  /*72c0*/  ISETP.GT.AND P4, PT, R3, 0x88, P4 ;  /* 0x000000880300780c */ /* 0x000fd60002784270 */
[----:B0-----:R-:W-:Y:S02]  /*72d0*/  @P6 IMAD.MOV.U32 R4, RZ, RZ, R12 ;  /* 0x000000ffff046224 */ /* 0x001fe400078e000c */
[----:B------:R-:W-:-:S05]  /*72e0*/  @P6 IMAD.MOV.U32 R5, RZ, RZ, R13 ;  /* 0x000000ffff056224 */ /* 0x000fca00078e000d */
[----:B------:R0:W-:Y:S02]  /*72f0*/  @P6 STG.E.U16 desc[UR36][R4.64+0x52], R45 ;  /* 0x0000522d04006986 */ /* 0x0001e4000c101524 */
[----:B0-----:R-:W-:Y:S02]  /*7300*/  @P5 IMAD.MOV.U32 R4, RZ, RZ, R6 ;  /* 0x000000ffff045224 */ /* 0x001fe400078e0006 */
[----:B------:R-:W-:-:S05]  /*7310*/  @P5 IMAD.MOV.U32 R5, RZ, RZ, R7 ;  /* 0x000000ffff055224 */ /* 0x000fca00078e0007 */
[----:B------:R0:W-:Y:S01]  /*7320*/  @P5 STG.E.U16 desc[UR36][R4.64+0x50], R46 ;  /* 0x0000502e04005986 */ /* 0x0001e2000c101524 */
[C---:B------:R-:W-:Y:S02]  /*7330*/  ISETP.GT.AND P5, PT, R3.reuse, 0x80, P3 ;  /* 0x000000800300780c */ /* 0x040fe40001fa4270 */
[----:B------:R-:W-:Y:S01]  /*7340*/  ISETP.GT.AND P3, PT, R3, 0x88, P3 ;  /* 0x000000880300780c */ /* 0x000fe20001f64270 */
        /* <DEDUP_REMOVED lines=17> */
[----:B------:R0:W-:Y:S02]  /*7460*/  @P3 STG.E.U16 desc[UR36][R4.64+0x60], R50 ;  /* 0x0000603204003986 */ /* 0x0001e4000c101524 */
[----:B0-----:R-:W-:Y:S02]  /*7470*/  @P0 IMAD.MOV.U32 R4, RZ, RZ, R6 ;  /* 0x000000ffff040224 */ /* 0x001fe400078e0006 */
[----:B------:R-:W-:-:S05]  /*7480*/  @P0 IMAD.MOV.U32 R5, RZ, RZ, R7 ;  /* 0x000000ffff050224 */ /* 0x000fca00078e0007 */
[----:B------:R0:W-:Y:S02]  /*7490*/  @P0 STG.E.U16 desc[UR36][R4.64+0x62], R51 ;  /* 0x0000623304000986 */ /* 0x0001e4000c101524 */
[----:B0-----:R-:W-:Y:S02]  /*74a0*/  @P5 IMAD.MOV.U32 R4, RZ, RZ, R12 ;  /* 0x000000ffff045224 */ /* 0x001fe400078e000c */
[----:B------:R-:W-:-:S05]  /*74b0*/  @P5 IMAD.MOV.U32 R5, RZ, RZ, R13 ;  /* 0x000000ffff055224 */ /* 0x000fca00078e000d */
[----:B------:R0:W-:Y:S04]  /*74c0*/  @P5 STG.E.U16 desc[UR36][R4.64+0x70], R52 ;  /* 0x0000703404005986 */ /* 0x0001e8000c101524 */
[----:B------:R1:W-:Y:S01]  /*74d0*/  @P4 STG.E.U16 desc[UR36][R12.64+0x72], R53 ;  /* 0x000072350c004986 */ /* 0x0003e2000c101524 */
[----:B0-----:R-:W-:Y:S02]  /*74e0*/  @P2 IMAD.MOV.U32 R4, RZ, RZ, R6 ;  /* 0x000000ffff042224 */ /* 0x001fe400078e0006 */
[----:B------:R-:W-:-:S05]  /*74f0*/  @P2 IMAD.MOV.U32 R5, RZ, RZ, R7 ;  /* 0x000000ffff052224 */ /* 0x000fca00078e0007 */
[----:B------:R1:W-:Y:S04]  /*7500*/  @P2 STG.E.U16 desc[UR36][R4.64+0x70], R54 ;  /* 0x0000703604002986 */ /* 0x0003e8000c101524 */
[----:B------:R1:W-:Y:S02]  /*7510*/  @P1 STG.E.U16 desc[UR36][R6.64+0x72], R55 ;  /* 0x0000723706001986 */ /* 0x0003e4000c101524 */
.L_x_156:
[----:B------:R-:W-:Y:S05]  /*7520*/  BSYNC B0 ;  /* 0x0000000000007941 */ /* 0x000fea0003800000 */
.L_x_32:
[----:B------:R-:W-:Y:S01]  /*7530*/  IADD3 R16, P0, R16, UR38, RZ ;  /* 0x0000002610107c10 */ /* 0x000fe2000ff1e0ff */
[----:B------:R-:W-:Y:S01]  /*7540*/  ULDC.64 UR4, c[0x0][0x650] ;  /* 0x0001940000047ab9 */ /* 0x000fe20000000a00 */
[----:B------:R-:W-:Y:S01]  /*7550*/  PRMT R3, RZ, 0x7610, R3 ;  /* 0x00007610ff037816 */ /* 0x000fe20000000003 */
[----:B------:R-:W-:Y:S01]  /*7560*/  IMAD.MOV.U32 R103, RZ, RZ, -0x1 ;  /* 0xffffffffff677424 */ /* 0x000fe200078e00ff */
[----:B------:R-:W-:Y:S01]  /*7570*/  IADD3.X R17, R17, UR41, RZ, P0, !PT ;  /* 0x0000002911117c10 */ /* 0x000fe200087fe4ff */
[----:B------:R-:W-:Y:S01]  /*7580*/  IMAD.MOV.U32 R23, RZ, RZ, -0x1 ;  /* 0xffffffffff177424 */ /* 0x000fe200078e00ff */
[----:B------:R-:W-:-:S04]  /*7590*/  ISETP.GE.U32.AND P0, PT, R16, UR4, PT ;  /* 0x0000000410007c0c */ /* 0x000fc8000bf06070 */
[----:B------:R-:W-:-:S13]  /*75a0*/  ISETP.GE.U32.AND.EX P0, PT, R17, UR5, PT, P0 ;  /* 0x0000000511007c0c */ /* 0x000fda000bf06100 */
[----:B------:R-:W-:Y:S05]  /*75b0*/  @P0 BRA `(.L_x_157) ;  /* 0x00000004004c0947 */ /* 0x000fea0003800000 */
[----:B----4-:R-:W4:Y:S01]  /*75c0*/  LDC.64 R10, c[0x0][0x628] ;  /* 0x00018a00ff0a7b82 */ /* 0x010f220000000a00 */
[----:B01----:R-:W0:Y:S01]  /*75d0*/  S2R R12, SR_CTAID.X ;  /* 0x00000000000c7919 */ /* 0x003e220000002500 */
[----:B------:R-:W-:Y:S02]  /*75e0*/  IMAD.MOV.U32 R8, RZ, RZ, R16 ;  /* 0x000000ffff087224 */ /* 0x000fe400078e0010 */
[----:B------:R-:W-:Y:S01]  /*75f0*/  IMAD.MOV.U32 R9, RZ, RZ, R17 ;  /* 0x000000ffff097224 */ /* 0x000fe200078e0011 */
[----:B------:R-:W1:Y:S03]  /*7600*/  S2R R20, SR_CTAID.Y ;  /* 0x0000000000147919 */ /* 0x000e660000002600 */
[----:B------:R-:W0:Y:S08]  /*7610*/  LDC R0, c[0x0][0x630] ;  /* 0x00018c00ff007b82 */ /* 0x000e300000000800 */
[----:B------:R-:W0:Y:S01]  /*7620*/  LDC.64 R14, c[0x0][0x620] ;  /* 0x00018800ff0e7b82 */ /* 0x000e220000000a00 */
[----:B----4-:R-:W-:-:S04]  /*7630*/  ISETP.NE.U32.AND P0, PT, R10, RZ, PT ;  /* 0x000000ff0a00720c */ /* 0x010fc80003f05070 */
[----:B------:R-:W-:-:S13]  /*7640*/  ISETP.NE.AND.EX P0, PT, R11, RZ, PT, P0 ;  /* 0x000000ff0b00720c */ /* 0x000fda0003f05300 */
[----:B01----:R-:W-:Y:S05]  /*7650*/  @!P0 BRA `(.L_x_158) ;  /* 0x0000000000288947 */ /* 0x003fea0003800000 */
        /* <DEDUP_REMOVED lines=10> */
.L_x_158:
[-CC-:B------:R-:W-:Y:S01]  /*7700*/  SHF.R.U64 R23, R8, R0.reuse, R9.reuse ;  /* 0x0000000008177219 */ /* 0x180fe20000001209 */
[----:B------:R-:W0:Y:S01]  /*7710*/  LDC.64 R26, c[0x0][0x640] ;  /* 0x00019000ff1a7b82 */ /* 0x000e220000000a00 */
[----:B------:R-:W-:Y:S01]  /*7720*/  SHF.R.U32.HI R0, RZ, R0, R9 ;  /* 0x00000000ff007219 */ /* 0x000fe20000011609 */
[----:B------:R-:W-:Y:S01]  /*7730*/  ULDC UR4, c[0x0][0x150] ;  /* 0x0000540000047ab9 */ /* 0x000fe20000000800 */
[----:B------:R-:W-:Y:S02]  /*7740*/  IADD3 R3, P0, RZ, -R23, RZ ;  /* 0x80000017ff037210 */ /* 0x000fe40007f1e0ff */
[----:B------:R-:W-:-:S03]  /*7750*/  I2FP.F32.U32 R7, R12 ;  /* 0x0000000c00077245 */ /* 0x000fc60000201000 */
[----:B------:R-:W1:Y:S01]  /*7760*/  LDC R6, c[0x0][0x618] ;  /* 0x00018600ff067b82 */ /* 0x000e620000000800 */
[----:B------:R-:W-:Y:S02]  /*7770*/  IMAD.X R5, RZ, RZ, ~R0, P0 ;  /* 0x000000ffff057224 */ /* 0x000fe400000e0e00 */
[----:B------:R-:W-:Y:S01]  /*7780*/  FMUL R7, R7, UR4 ;  /* 0x0000000407077c20 */ /* 0x000fe20008400000 */
[----:B------:R-:W-:Y:S01]  /*7790*/  ULDC UR4, c[0x0][0x154] ;  /* 0x0000550000047ab9 */ /* 0x000fe20000000800 */
[-C--:B------:R-:W-:Y:S02]  /*77a0*/  IMAD R0, R5, R14.reuse, RZ ;  /* 0x0000000e05007224 */ /* 0x080fe400078e02ff */
[C---:B------:R-:W-:Y:S01]  /*77b0*/  IMAD.WIDE.U32 R4, R3.reuse, R14, R16 ;  /* 0x0000000e03047225 */ /* 0x040fe200078e0010 */
[----:B------:R-:W4:Y:S01]  /*77c0*/  LDC R11, c[0x0][0x608] ;  /* 0x00018200ff0b7b82 */ /* 0x000f220000000800 */
[----:B------:R-:W2:Y:S02]  /*77d0*/  F2I.U32.TRUNC.NTZ R7, R7 ;  /* 0x0000000700077305 */ /* 0x000ea4000020f000 */
[----:B------:R-:W-:-:S04]  /*77e0*/  IMAD R3, R3, R15, R0 ;  /* 0x0000000f03037224 */ /* 0x000fc800078e0200 */
[----:B------:R-:W-:Y:S01]  /*77f0*/  IMAD.IADD R3, R5, 0x1, R3 ;  /* 0x0000000105037824 */ /* 0x000fe200078e0203 */
[----:B------:R-:W3:Y:S01]  /*7800*/  LDC R8, c[0x0][0x658] ;  /* 0x00019600ff087b82 */ /* 0x000ee20000000800 */
[----:B------:R-:W-:Y:S02]  /*7810*/  I2FP.F32.U32 R5, R20 ;  /* 0x0000001400057245 */ /* 0x000fe40000201000 */
[----:B0-----:R-:W-:-:S04]  /*7820*/  ISETP.NE.U32.AND P0, PT, R26, RZ, PT ;  /* 0x000000ff1a00720c */ /* 0x001fc80003f05070 */
[----:B------:R-:W-:Y:S01]  /*7830*/  ISETP.NE.AND.EX P0, PT, R27, RZ, PT, P0 ;  /* 0x000000ff1b00720c */ /* 0x000fe20003f05300 */
[----:B------:R-:W0:Y:S01]  /*7840*/  LDC R9, c[0x0][0x144] ;  /* 0x00005100ff097b82 */ /* 0x000e220000000800 */
[-C--:B-1----:R-:W-:Y:S01]  /*7850*/  SHF.R.U32.HI R0, RZ, R6.reuse, R3 ;  /* 0x00000006ff007219 */ /* 0x082fe20000011603 */
[----:B--2---:R-:W-:Y:S01]  /*7860*/  IMAD.MOV R7, RZ, RZ, -R7 ;  /* 0x000000ffff077224 */ /* 0x004fe200078e0a07 */
[----:B------:R-:W-:Y:S01]  /*7870*/  SHF.R.U64 R13, R4, R6, R3 ;  /* 0x00000006040d7219 */ /* 0x000fe20000001203 */
[----:B------:R-:W-:-:S04]  /*7880*/  FMUL R6, R5, UR4 ;  /* 0x0000000405067c20 */ /* 0x000fc80008400000 */
[----:B------:R-:W1:Y:S01]  /*7890*/  LDC R21, c[0x0][0x148] ;  /* 0x00005200ff157b82 */ /* 0x000e620000000800 */
[-CC-:B----4-:R-:W-:Y:S02]  /*78a0*/  SHF.R.U64 R10, R13, R11.reuse, R0.reuse ;  /* 0x0000000b0d0a7219 */ /* 0x190fe40000001200 */
[----:B------:R-:W-:Y:S02]  /*78b0*/  SHF.R.U32.HI R3, RZ, R11, R0 ;  /* 0x0000000bff037219 */ /* 0x000fe40000011600 */
[----:B------:R2:W4:Y:S03]  /*78c0*/  F2I.U32.TRUNC.NTZ R0, R6 ;  /* 0x0000000600007305 */ /* 0x000526000020f000 */
[----:B------:R-:W1:Y:S01]  /*78d0*/  LDC R14, c[0x0][0x648] ;  /* 0x00019200ff0e7b82 */ /* 0x000e620000000800 */
[-CC-:B---3--:R-:W-:Y:S02]  /*78e0*/  SHF.R.U64 R15, R10, R8.reuse, R3.reuse ;  /* 0x000000080a0f7219 */ /* 0x188fe40000001203 */
[----:B------:R-:W-:-:S03]  /*78f0*/  SHF.R.U32.HI R5, RZ, R8, R3 ;  /* 0x00000008ff057219 */ /* 0x000fc60000011603 */
[----:B------:R-:W-:Y:S02]  /*7900*/  IMAD.MOV.U32 R4, RZ, RZ, R15 ;  /* 0x000000ffff047224 */ /* 0x000fe400078e000f */
[----:B------:R-:W3:Y:S01]  /*7910*/  LDC R24, c[0x0][0x638] ;  /* 0x00018e00ff187b82 */ /* 0x000ee20000000800 */
[----:B0-----:R-:W-:-:S07]  /*7920*/  IMAD R25, R9, R7, R12 ;  /* 0x0000000709197224 */ /* 0x001fce00078e020c */
[----:B------:R-:W0:Y:S08]  /*7930*/  LDC R28, c[0x0][0x610] ;  /* 0x00018400ff1c7b82 */ /* 0x000e300000000800 */
[----:B------:R-:W0:Y:S01]  /*7940*/  LDC R29, c[0x0][0x600] ;  /* 0x00018000ff1d7b82 */ /* 0x000e220000000800 */
[----:B--2-4-:R-:W-:Y:S05]  /*7950*/  @!P0 BRA `(.L_x_159) ;  /* 0x0000000000288947 */ /* 0x014fea0003800000 */
[----:B------:R-:W2:Y:S02]  /*7960*/  LDC R4, c[0x0][0x64c] ;  /* 0x00019300ff047b82 */ /* 0x000ea40000000800 */
[----:B--2---:R-:W-:-:S05]  /*7970*/  IADD3 R3, P0, R15, R4, RZ ;  /* 0x000000040f037210 */ /* 0x004fca0007f1e0ff */
        /* <DEDUP_REMOVED lines=8> */
.L_x_159:
[----:B------:R-:W-:Y:S02]  /*7a00*/  ISETP.NE.AND P0, PT, R2, 0x1, PT ;  /* 0x000000010200780c */ /* 0x000fe40003f05270 */
[----:B-1----:R-:W-:Y:S01]  /*7a10*/  SHF.R.U64 R3, R4, R14, R5 ;  /* 0x0000000e04037219 */ /* 0x002fe20000001205 */
[----:B------:R-:W-:Y:S01]  /*7a20*/  IMAD.MOV R5, RZ, RZ, -R0 ;  /* 0x000000ffff057224 */ /* 0x000fe200078e0a00 */
[----:B------:R-:W-:Y:S02]  /*7a30*/  LOP3.LUT R0, R10, R101, RZ, 0xc0, !PT ;  /* 0x000000650a007212 */ /* 0x000fe400078ec0ff */
[----:B------:R-:W-:Y:S01]  /*7a40*/  LOP3.LUT R6, R13, R100, RZ, 0xc0, !PT ;  /* 0x000000640d067212 */ /* 0x000fe200078ec0ff */
[----:B------:R-:W-:Y:S02]  /*7a50*/  IMAD.MOV R4, RZ, RZ, -R3 ;  /* 0x000000ffff047224 */ /* 0x000fe400078e0a03 */
[----:B------:R-:W-:Y:S02]  /*7a60*/  IMAD R0, R93, R3, R0 ;  /* 0x000000035d007224 */ /* 0x000fe400078e0200 */
[----:B---3--:R-:W-:-:S02]  /*7a70*/  IMAD R3, R4, R24, R15 ;  /* 0x0000001804037224 */ /* 0x008fc400078e020f */
[----:B------:R-:W-:Y:S02]  /*7a80*/  @P0 IMAD R25, R21, R5, R20 ;  /* 0x0000000515190224 */ /* 0x000fe400078e0214 */
[----:B0-----:R-:W-:Y:S02]  /*7a90*/  IMAD R5, R3, R29, R6 ;  /* 0x0000001d03057224 */ /* 0x001fe400078e0206 */
[----:B------:R-:W-:Y:S02]  /*7aa0*/  IMAD R0, R0, R28, R25 ;  /* 0x0000001c00007224 */ /* 0x000fe400078e0219 */
[----:B------:R-:W-:-:S03]  /*7ab0*/  IMAD.MOV.U32 R4, RZ, RZ, 0x1 ;  /* 0x00000001ff047424 */ /* 0x000fc600078e00ff */
[----:B------:R-:W-:Y:S02]  /*7ac0*/  SEL R103, R5, R0, !P0 ;  /* 0x0000000005677207 */ /* 0x000fe40004000000 */
[----:B------:R-:W-:Y:S02]  /*7ad0*/  PRMT R3, R4, 0x7610, R3 ;  /* 0x0000761004037816 */ /* 0x000fe40000000003 */
[----:B------:R-:W-:-:S07]  /*7ae0*/  SEL R0, R0, R5, !P0 ;  /* 0x0000000500007207 */ /* 0x000fce0004000000 */
.L_x_157:
[----:B------:R-:W-:Y:S01]  /*7af0*/  UIADD3 UR42, UR43, UR42, URZ ;  /* 0x0000002a2b2a7290 */ /* 0x000fe2000fffe03f */
[----:B------:R-:W-:Y:S01]  /*7b00*/  LOP3.LUT P0, RZ, R3, 0xff, RZ, 0xc0, !PT ;  /* 0x000000ff03ff7812 */ /* 0x000fe2000780c0ff */
[----:B------:R-:W-:Y:S02]  /*7b10*/  IMAD.MOV.U32 R111, RZ, RZ, R0 ;  /* 0x000000ffff6f7224 */ /* 0x000fe400078e0000 */
[----:B------:R-:W-:Y:S02]  /*7b20*/  USHF.R.U32.HI UR4, URZ, 0x2, UR42 ;  /* 0x000000023f047899 */ /* 0x000fe4000801162a */
[----:B------:R-:W-:Y:S02]  /*7b30*/  UISETP.GT.U32.AND UP1, UPT, UR42, 0x3, UPT ;  /* 0x000000032a00788c */ /* 0x000fe4000bf24070 */
[----:B------:R-:W-:Y:S02]  /*7b40*/  ULOP3.LUT UR4, UR4, 0x1, URZ, 0xc0, !UPT ;  /* 0x0000000104047892 */ /* 0x000fe4000f8ec03f */
[----:B------:R-:W-:-:S02]  /*7b50*/  UISETP.LT.U32.AND UP1, UPT, UR43, 0x4, UP1 ;  /* 0x000000042b00788c */ /* 0x000fc40008f21070 */
[----:B------:R-:W-:Y:S02]  /*7b60*/  UISETP.NE.U32.AND UP0, UPT, UR4, 0x1, UPT ;  /* 0x000000010400788c */ /* 0x000fe4000bf05070 */
[----:B------:R-:W-:Y:S02]  /*7b70*/  USEL UR5, URZ, 0x1, !UP1 ;  /* 0x000000013f057887 */ /* 0x000fe4000c800000 */
[----:B------:R-:W-:Y:S02]  /*7b80*/  UISETP.GT.U32.AND UP0, UPT, UR43, 0x3, !UP0 ;  /* 0x000000032b00788c */ /* 0x000fe4000c704070 */
[----:B------:R-:W-:Y:S02]  /*7b90*/  ULOP3.LUT UR42, UR42, 0x3, URZ, 0xc0, !UPT ;  /* 0x000000032a2a7892 */ /* 0x000fe4000f8ec03f */
[----:B------:R-:W-:-:S04]  /*7ba0*/  USEL UR4, URZ, 0x1, !UP0 ;  /* 0x000000013f047887 */ /* 0x000fc8000c000000 */
[----:B------:R-:W-:Y:S01]  /*7bb0*/  ULOP3.LUT UR40, UR4, UR40, UR5, 0x96, !UPT ;  /* 0x0000002804287292 */ /* 0x000fe2000f8e9605 */
[----:B------:R-:W-:Y:S11]  /*7bc0*/  @P0 BRA `(.L_x_160) ;  /* 0xffffff98003c0947 */ /* 0x000ff6000383ffff */
[----:B------:R-:W-:Y:S05]  /*7bd0*/  EXIT ;  /* 0x000000000000794d */ /* 0x000fea0003800000 */
.L_x_7:
        /* <DEDUP_REMOVED lines=26> */
.L_x_162:
[----:B------:R-:W0:Y:S01]  /*7d80*/  LDC.64 R28, c[0x0][0x640] ;  /* 0x00019000ff1c7b82 */ /* 0x000e220000000a00 */
[-CC-:B------:R-:W-:Y:S01]  /*7d90*/  SHF.R.U64 R21, R14, R6.reuse, R15.reuse ;  /* 0x000000060e157219 */ /* 0x180fe2000000120f */
[----:B------:R-:W-:Y:S01]  /*7da0*/  IMAD.MOV.U32 R30, RZ, RZ, 0x1 ;  /* 0x00000001ff1e7424 */ /* 0x000fe200078e00ff */
[----:B------:R-:W-:Y:S02]  /*7db0*/  SHF.R.U32.HI R6, RZ, R6, R15 ;  /* 0x00000006ff067219 */ /* 0x000fe4000001160f */
[----:B------:R-:W-:-:S03]  /*7dc0*/  IADD3 R13, P0, RZ, -R21, RZ ;  /* 0x80000015ff0d7210 */ /* 0x000fc60007f1e0ff */
[----:B------:R-:W1:Y:S02]  /*7dd0*/  LDC R12, c[0x0][0x618] ;  /* 0x00018600ff0c7b82 */ /* 0x000e640000000800 */
[----:B------:R-:W-:-:S04]  /*7de0*/  IMAD.X R9, RZ, RZ, ~R6, P0 ;  /* 0x000000ffff097224 */ /* 0x000fc800000e0e06 */
[-C--:B------:R-:W-:Y:S02]  /*7df0*/  IMAD R6, R9, R24.reuse, RZ ;  /* 0x0000001809067224 */ /* 0x080fe400078e02ff */
[----:B------:R-:W2:Y:S01]  /*7e00*/  LDC R14, c[0x0][0x608] ;  /* 0x00018200ff0e7b82 */ /* 0x000ea20000000800 */
[----:B------:R-:W-:-:S04]  /*7e10*/  IMAD.WIDE.U32 R8, R13, R24, R16 ;  /* 0x000000180d087225 */ /* 0x000fc800078e0010 */
[----:B------:R-:W-:-:S03]  /*7e20*/  IMAD R13, R13, R25, R6 ;  /* 0x000000190d0d7224 */ /* 0x000fc600078e0206 */
[----:B------:R-:W3:Y:S01]  /*7e30*/  LDC R27, c[0x0][0x658] ;  /* 0x00019600ff1b7b82 */ /* 0x000ee20000000800 */
[----:B------:R-:W-:Y:S01]  /*7e40*/  IMAD.IADD R9, R9, 0x1, R13 ;  /* 0x0000000109097824 */ /* 0x000fe200078e020d */
[----:B0-----:R-:W-:-:S04]  /*7e50*/  ISETP.NE.U32.AND P0, PT, R28, RZ, PT ;  /* 0x000000ff1c00720c */ /* 0x001fc80003f05070 */
[----:B------:R-:W-:Y:S02]  /*7e60*/  ISETP.NE.AND.EX P0, PT, R29, RZ, PT, P0 ;  /* 0x000000ff1d00720c */ /* 0x000fe40003f05300 */
[----:B------:R-:W0:Y:S01]  /*7e70*/  LDC R22, c[0x0][0x600] ;  /* 0x00018000ff167b82 */ /* 0x000e220000000800 */
[-CC-:B-1----:R-:W-:Y:S01]  /*7e80*/  SHF.R.U64 R10, R8, R12.reuse, R9.reuse ;  /* 0x0000000c080a7219 */ /* 0x182fe20000001209 */
[----:B------:R-:W-:Y:S01]  /*7e90*/  IMAD.MOV.U32 R8, RZ, RZ, -0x1 ;  /* 0xffffffffff087424 */ /* 0x000fe200078e00ff */
[----:B------:R-:W-:-:S05]  /*7ea0*/  SHF.R.U32.HI R9, RZ, R12, R9 ;  /* 0x0000000cff097219 */ /* 0x000fca0000011609 */
[----:B------:R-:W1:Y:S01]  /*7eb0*/  LDC R24, c[0x0][0x648] ;  /* 0x00019200ff187b82 */ /* 0x000e620000000800 */
[-CC-:B--2---:R-:W-:Y:S02]  /*7ec0*/  SHF.R.U64 R23, R10, R14.reuse, R9.reuse ;  /* 0x0000000e0a177219 */ /* 0x184fe40000001209 */
[----:B------:R-:W-:-:S05]  /*7ed0*/  SHF.R.U32.HI R6, RZ, R14, R9 ;  /* 0x0000000eff067219 */ /* 0x000fca0000011609 */
[----:B------:R-:W2:Y:S01]  /*7ee0*/  LDC R26, c[0x0][0x638] ;  /* 0x00018e00ff1a7b82 */ /* 0x000ea20000000800 */
[-C--:B---3--:R-:W-:Y:S02]  /*7ef0*/  SHF.L.U32 R8, R8, R27.reuse, RZ ;  /* 0x0000001b08087219 */ /* 0x088fe400000006ff */
[-CC-:B------:R-:W-:Y:S02]  /*7f00*/  SHF.R.U64 R25, R23, R27.reuse, R6.reuse ;  /* 0x0000001b17197219 */ /* 0x180fe40000001206 */
[----:B------:R-:W-:Y:S02]  /*7f10*/  LOP3.LUT R32, RZ, R8, RZ, 0x33, !PT ;  /* 0x00000008ff207212 */ /* 0x000fe400078e33ff */
[----:B------:R-:W-:Y:S01]  /*7f20*/  SHF.R.U32.HI R9, RZ, R27, R6 ;  /* 0x0000001bff097219 */ /* 0x000fe20000011606 */
[----:B------:R-:W3:Y:S01]  /*7f30*/  LDC R31, c[0x0][0x610] ;  /* 0x00018400ff1f7b82 */ /* 0x000ee20000000800 */
[----:B------:R-:W-:Y:S01]  /*7f40*/  IMAD.MOV.U32 R8, RZ, RZ, R25 ;  /* 0x000000ffff087224 */ /* 0x000fe200078e0019 */
[----:B------:R-:W-:Y:S06]  /*7f50*/  @!P0 BRA `(.L_x_163) ;  /* 0x0000000000288947 */ /* 0x000fec0003800000 */
        /* <DEDUP_REMOVED lines=10> */
.L_x_163:
[----:B------:R-:W-:Y:S02]  /*8000*/  ISETP.NE.AND P0, PT, R2, 0x1, PT ;  /* 0x000000010200780c */ /* 0x000fe40003f05270 */
[----:B-1----:R-:W-:Y:S01]  /*8010*/  SHF.R.U64 R6, R8, R24, R9 ;  /* 0x0000001808067219 */ /* 0x002fe20000001209 */
[----:B0-----:R-:W-:Y:S01]  /*8020*/  VIADD R9, R22, 0xffffffff ;  /* 0xffffffff16097836 */ /* 0x001fe20000000000 */
[----:B------:R-:W-:Y:S02]  /*8030*/  SHF.L.U32 R30, R30, R27, RZ ;  /* 0x0000001b1e1e7219 */ /* 0x000fe400000006ff */
[----:B------:R-:W-:Y:S01]  /*8040*/  LOP3.LUT R5, R23, R32, RZ, 0xc0, !PT ;  /* 0x0000002017057212 */ /* 0x000fe200078ec0ff */
[----:B------:R-:W-:-:S04]  /*8050*/  IMAD.MOV R8, RZ, RZ, -R6 ;  /* 0x000000ffff087224 */ /* 0x000fc800078e0a06 */
[----:B------:R-:W-:Y:S01]  /*8060*/  IMAD R6, R30, R6, R5 ;  /* 0x000000061e067224 */ /* 0x000fe200078e0205 */
[----:B------:R-:W-:Y:S01]  /*8070*/  LOP3.LUT R5, R10, R9, RZ, 0xc0, !PT ;  /* 0x000000090a057212 */ /* 0x000fe200078ec0ff */
[----:B------:R-:W-:Y:S02]  /*8080*/  @P0 IMAD R3, R7, R20, R4 ;  /* 0x0000001407030224 */ /* 0x000fe400078e0204 */
[----:B--2---:R-:W-:Y:S02]  /*8090*/  IMAD R4, R8, R26, R25 ;  /* 0x0000001a08047224 */ /* 0x004fe400078e0219 */
[----:B---3--:R-:W-:Y:S02]  /*80a0*/  IMAD R3, R6, R31, R3 ;  /* 0x0000001f06037224 */ /* 0x008fe400078e0203 */
[----:B------:R-:W-:Y:S02]  /*80b0*/  IMAD R4, R4, R22, R5 ;  /* 0x0000001604047224 */ /* 0x000fe400078e0205 */
[----:B------:R-:W-:-:S02]  /*80c0*/  IMAD.MOV.U32 R8, RZ, RZ, 0x1 ;  /* 0x00000001ff087424 */ /* 0x000fc400078e00ff */
[----:B------:R-:W-:Y:S01]  /*80d0*/  IMAD.MOV.U32 R6, RZ, RZ, R21 ;  /* 0x000000ffff067224 */ /* 0x000fe200078e0015 */
[----:B------:R-:W-:Y:S02]  /*80e0*/  SEL R13, R4, R3, !P0 ;  /* 0x00000003040d7207 */ /* 0x000fe40004000000 */
[----:B------:R-:W-:-:S07]  /*80f0*/  SEL R19, R3, R4, !P0 ;  /* 0x0000000403137207 */ /* 0x000fce0004000000 */
.L_x_161:
[----:B------:R-:W-:-:S08]  /*8100*/  NOP ;  /* 0x0000000000007918 */ /* 0x000fd00000000000 */
[----:B------:R-:W0:-:S00]  /*8110*/  USETMAXREG.DEALLOC.CTAPOOL 0x28 ;  /* 0x00000028000079c8 */ /* 0x000e0000080e0500 */
[----:B0-----:R-:W-:-:S13]  /*8120*/  ISETP.NE.AND P0, PT, R0, RZ, PT ;  /* 0x000000ff0000720c */ /* 0x001fda0003f05270 */
[----:B------:R-:W-:Y:S05]  /*8130*/  @P0 EXIT ;  /* 0x000000000000094d */ /* 0x000fea0003800000 */
[----:B------:R-:W-:Y:S01]  /*8140*/  LOP3.LUT P0, RZ, R8, 0xff, RZ, 0xc0, !PT ;  /* 0x000000ff08ff7812 */ /* 0x000fe2000780c0ff */
[----:B------:R-:W-:Y:S02]  /*8150*/  IMAD.MOV.U32 R10, RZ, RZ, 0x1 ;  /* 0x00000001ff0a7424 */ /* 0x000fe400078e00ff */
[----:B------:R-:W-:-:S10]  /*8160*/  IMAD.MOV.U32 R9, RZ, RZ, RZ ;  /* 0x000000ffff097224 */ /* 0x000fd400078e00ff */
[----:B------:R-:W-:Y:S05]  /*8170*/  @!P0 BRA `(.L_x_164) ;  /* 0x0000000c009c8947 */ /* 0x000fea0003800000 */
[----:B------:R-:W0:Y:S01]  /*8180*/  LDC R0, c[0x0][0x28c] ;  /* 0x0000a300ff007b82 */ /* 0x000e220000000800 */
[----:B------:R-:W-:Y:S01]  /*8190*/  UMOV UR7, 0x1 ;  /* 0x0000000100077882 */ /* 0x000fe20000000000 */
[----:B------:R-:W-:Y:S01]  /*81a0*/  ULDC UR14, c[0x0][0x658] ;  /* 0x00019600000e7ab9 */ /* 0x000fe20000000800 */
[----:B------:R-:W-:Y:S01]  /*81b0*/  UMOV UR6, 0xffffffff ;  /* 0xffffffff00067882 */ /* 0x000fe20000000000 */
[----:B------:R-:W-:Y:S01]  /*81c0*/  BSSY B0, `(.L_x_164) ;  /* 0x00000e2000007945 */ /* 0x000fe20003800000 */
[----:B------:R-:W-:Y:S01]  /*81d0*/  USHF.L.U32 UR6, UR6, UR14, URZ ;  /* 0x0000000e06067299 */ /* 0x000fe2000800063f */
[----:B------:R-:W-:Y:S01]  /*81e0*/  LOP3.LUT R12, R18, 0x2, RZ, 0xfc, !PT ;  /* 0x00000002120c7812 */ /* 0x000fe200078efcff */
[----:B------:R-:W-:Y:S01]  /*81f0*/  IMAD.MOV.U32 R10, RZ, RZ, 0x1 ;  /* 0x00000001ff0a7424 */ /* 0x000fe200078e00ff */
[----:B------:R-:W1:Y:S01]  /*8200*/  S2UR UR5, SR_CgaCtaId ;  /* 0x00000000000579c3 */ /* 0x000e620000008800 */
[----:B------:R-:W-:Y:S01]  /*8210*/  IMAD.MOV.U32 R9, RZ, RZ, RZ ;  /* 0x000000ffff097224 */ /* 0x000fe200078e00ff */
[----:B------:R-:W-:Y:S01]  /*8220*/  ULDC UR13, c[0x0][0x600] ;  /* 0x00018000000d7ab9 */ /* 0x000fe20000000800 */
[----:B------:R-:W-:Y:S01]  /*8230*/  UMOV UR29, 0x5 ;  /* 0x00000005001d7882 */ /* 0x000fe20000000000 */
[----:B------:R-:W-:-:S02]  /*8240*/  UIADD3 UR13, UR13, -0x1, URZ ;  /* 0xffffffff0d0d7890 */ /* 0x000fc4000fffe03f */
[----:B------:R-:W-:Y:S02]  /*8250*/  USHF.L.U32 UR14, UR7, UR14, URZ ;  /* 0x0000000e070e7299 */ /* 0x000fe4000800063f */
[----:B------:R-:W-:Y:S01]  /*8260*/  ULOP3.LUT UR22, URZ, UR6, URZ, 0x33, !UPT ;  /* 0x000000063f167292 */ /* 0x000fe2000f8e333f */
[----:B------:R-:W-:Y:S01]  /*8270*/  ULDC.64 UR42, c[0x0][0x198] ;  /* 0x00006600002a7ab9 */ /* 0x000fe20000000a00 */
[----:B0-----:R-:W-:-:S05]  /*8280*/  VIADD R0, R0, 0x7f ;  /* 0x0000007f00007836 */ /* 0x001fca0000000000 */
[----:B------:R-:W-:Y:S01]  /*8290*/  SHF.R.S32.HI R3, RZ, 0x1f, R0 ;  /* 0x0000001fff037819 */ /* 0x000fe20000011400 */
[----:B-1----:R-:W-:-:S03]  /*82a0*/  ULOP3.LUT UR4, UR5, 0x1, URZ, 0xc0, !UPT ;  /* 0x0000000105047892 */ /* 0x002fc6000f8ec03f */
[----:B------:R-:W-:Y:S01]  /*82b0*/  LEA.HI R3, R3, R0, RZ, 0x7 ;  /* 0x0000000003037211 */ /* 0x000fe200078f38ff */
[----:B------:R-:W-:Y:S01]  /*82c0*/  USHF.R.U32.HI UR31, URZ, 0x1, UR5 ;  /* 0x000000013f1f7899 */ /* 0x000fe20008011605 */
[----:B------:R-:W-:Y:S01]  /*82d0*/  IMAD.MOV.U32 R0, RZ, RZ, 0x1 ;  /* 0x00000001ff007424 */ /* 0x000fe200078e00ff */
[----:B------:R-:W-:Y:S01]  /*82e0*/  USHF.L.U32 UR15, UR5, 0x5, URZ ;  /* 0x00000005050f7899 */ /* 0x000fe2000800063f */
[--C-:B------:R-:W-:Y:S01]  /*82f0*/  SHF.R.S32.HI R8, RZ, 0x7, R3.reuse ;  /* 0x00000007ff087819 */ /* 0x100fe20000011403 */
[----:B------:R-:W-:Y:S02]  /*8300*/  USHF.L.U32 UR21, UR5, 0xb, URZ ;  /* 0x0000000b05157899 */ /* 0x000fe4000800063f */
[----:B------:R-:W-:Y:S01]  /*8310*/  ULOP3.LUT UR5, UR5, 0xfffffffe, URZ, 0xc0, !UPT ;  /* 0xfffffffe05057892 */ /* 0x000fe2000f8ec03f */
[----:B------:R-:W-:Y:S01]  /*8320*/  PRMT R3, R0, 0x7610, R3 ;  /* 0x0000761000037816 */ /* 0x000fe20000000003 */
[----:B------:R-:W-:Y:S01]  /*8330*/  UISETP.GT.U32.AND UP0, UPT, UR4, 0xffff, UPT ;  /* 0x0000ffff0400788c */ /* 0x000fe2000bf04070 */
[----:B------:R-:W-:Y:S01]  /*8340*/  VIADD R0, R8, 0x1 ;  /* 0x0000000108007836 */ /* 0x000fe20000000000 */
[----:B------:R-:W-:-:S02]  /*8350*/  USHF.L.U32 UR23, UR7, UR5, URZ ;  /* 0x0000000507177299 */ /* 0x000fc4000800063f */
[----:B------:R-:W-:Y:S02]  /*8360*/  ULOP3.LUT UR5, UR5, 0x1, URZ, 0xfc, !UPT ;  /* 0x0000000105057892 */ /* 0x000fe4000f8efc3f */
[----:B------:R-:W-:Y:S02]  /*8370*/  USEL UR4, UR4, 0xffff, !UP0 ;  /* 0x0000ffff04047887 */ /* 0x000fe4000c000000 */
[----:B------:R-:W-:Y:S02]  /*8380*/  USHF.L.U32 UR5, UR7, UR5, URZ ;  /* 0x0000000507057299 */ /* 0x000fe4000800063f */
[----:B------:R-:W-:Y:S02]  /*8390*/  ULOP3.LUT UR4, UR4, 0xffff, URZ, 0xc0, !UPT ;  /* 0x0000ffff04047892 */ /* 0x000fe4000f8ec03f */
[----:B------:R-:W-:Y:S02]  /*83a0*/  ULOP3.LUT UR15, UR15, 0x20, URZ, 0xc0, !UPT ;  /* 0x000000200f0f7892 */ /* 0x000fe4000f8ec03f */
[----:B------:R-:W-:-:S02]  /*83b0*/  ULOP3.LUT UR21, UR21, 0x800, URZ, 0xc0, !UPT ;  /* 0x0000080015157892 */ /* 0x000fc4000f8ec03f */
[----:B------:R-:W-:Y:S02]  /*83c0*/  ULOP3.LUT UR23, UR23, UR5, URZ, 0xfc, !UPT ;  /* 0x0000000517177292 */ /* 0x000fe4000f8efc3f */
[----:B------:R-:W-:-:S12]  /*83d0*/  USHF.L.U32 UR29, UR29, UR4, URZ ;  /* 0x000000041d1d7299 */ /* 0x000fd8000800063f */
.L_x_175:
[----:B------:R-:W-:-:S03]  /*83e0*/  UMOV UR4, 0xffffffff ;  /* 0xffffffff00047882 */ /* 0x000fc60000000000 */
[----:B------:R-:W-:Y:S05]  /*83f0*/  BRA.DIV UR4, `(.L_x_165) ;  /* 0x0000000e04e47947 */ /* 0x000fea000b800000 */
[----:B------:R-:W-:-:S13]  /*8400*/  ELECT P6, URZ, PT ;  /* 0x00000000003f782f */ /* 0x000fda00038c0000 */
.L_x_186:
[----:B------:R-:W0:Y:S01]  /*8410*/  LDC R4, c[0x0][0x28c] ;  /* 0x0000a300ff047b82 */ /* 0x000e220000000800 */
[----:B------:R-:W-:Y:S01]  /*8420*/  BSSY B1, `(.L_x_166) ;  /* 0x0000048000017945 */ /* 0x000fe20003800000 */
[----:B0-----:R-:W-:-:S13]  /*8430*/  ISETP.LT.OR P6, PT, R4, 0x1, !P6 ;  /* 0x000000010400780c */ /* 0x001fda00077c1670 */
[----:B------:R-:W-:Y:S05]  /*8440*/  @P6 BRA `(.L_x_167) ;  /* 0x0000000400146947 */ /* 0x000fea0003800000 */
[----:B------:R-:W-:Y:S01]  /*8450*/  LEA R19, R19, UR31, 0x1 ;  /* 0x0000001f13137c11 */ /* 0x000fe2000f8e08ff */
[----:B------:R-:W-:Y:S01]  /*8460*/  IMAD.MOV.U32 R21, RZ, RZ, RZ ;  /* 0x000000ffff157224 */ /* 0x000fe200078e00ff */
[----:B------:R-:W-:Y:S01]  /*8470*/  LEA R15, R13, UR15, 0x6 ;  /* 0x0000000f0d0f7c11 */ /* 0x000fe2000f8e30ff */
[----:B------:R-:W-:Y:S02]  /*8480*/  IMAD.MOV.U32 R4, RZ, RZ, R0 ;  /* 0x000000ffff047224 */ /* 0x000fe400078e0000 */
[----:B------:R-:W-:Y:S02]  /*8490*/  IMAD.MOV.U32 R5, RZ, RZ, R10 ;  /* 0x000000ffff057224 */ /* 0x000fe400078e000a */
[----:B------:R-:W-:Y:S02]  /*84a0*/  IMAD.MOV.U32 R7, RZ, RZ, R9 ;  /* 0x000000ffff077224 */ /* 0x000fe400078e0009 */
[----:B------:R-:W-:-:S07]  /*84b0*/  IMAD.SHL.U32 R19, R19, 0x80, RZ ;  /* 0x0000008013137824 */ /* 0x000fce00078e00ff */
.L_x_170:
[----:B------:R-:W0:Y:S01]  /*84c0*/  S2R R14, SR_CgaCtaId ;  /* 0x00000000000e7919 */ /* 0x000e220000008800 */
[----:B------:R-:W-:Y:S02]  /*84d0*/  MOV R13, 0x400 ;  /* 0x00000400000d7802 */ /* 0x000fe40000000f00 */
[----:B------:R-:W-:Y:S02]  /*84e0*/  ISETP.NE.AND P1, PT, R11, RZ, PT ;  /* 0x000000ff0b00720c */ /* 0x000fe40003f25270 */
[----:B0-----:R-:W-:Y:S02]  /*84f0*/  LEA R22, R14, R13, 0x18 ;  /* 0x0000000d0e167211 */ /* 0x001fe400078ec0ff */
[----:B------:R-:W-:-:S09]  /*8500*/  SHF.L.U32 R13, R5, 0x1f, RZ ;  /* 0x0000001f050d7819 */ /* 0x000fd200000006ff */
[----:B------:R-:W0:Y:S01]  /*8510*/  @!P1 LDC R14, c[0x0][0x500] ;  /* 0x00014000ff0e9b82 */ /* 0x000e220000000800 */
[----:B------:R-:W-:-:S04]  /*8520*/  IMAD R20, R7, 0x8, R22 ;  /* 0x0000000807147824 */ /* 0x000fc800078e0216 */
[----:B------:R-:W1:Y:S02]  /*8530*/  SYNCS.PHASECHK.TRANS64.TRYWAIT P0, [R20+URZ+0x20], R13 ;  /* 0x0000200d140075a7 */ /* 0x000e64000800017f */
[----:B-1----:R-:W-:Y:S05]  /*8540*/  @!P0 BRA `(.L_x_168) ;  /* 0x0000000c00b08947 */ /* 0x002fea0003800000 */
.L_x_187:
[----:B-1----:R-:W-:Y:S01]  /*8550*/  PRMT R13, R12, 0x9910, RZ ;  /* 0x000099100c0d7816 */ /* 0x002fe200000000ff */
[----:B0-----:R0:W-:Y:S03]  /*8560*/  @!P1 SYNCS.ARRIVE.TRANS64 RZ, [R20+URZ], R14 ;  /* 0x0000000e14ff99a7 */ /* 0x0011e6000800003f */
[----:B------:R-:W-:-:S13]  /*8570*/  ISETP.NE.AND P0, PT, R13, 0x2, PT ;  /* 0x000000020d00780c */ /* 0x000fda0003f05270 */
[----:B0-----:R-:W-:Y:S05]  /*8580*/  @P0 BRA `(.L_x_169) ;  /* 0x0000000000040947 */ /* 0x001fea0003800000 */
[----:B------:R-:W-:Y:S01]  /*8590*/  BPT.TRAP 0x1 ;  /* 0x000000040000795c */ /* 0x000fe20000300000 */
.L_x_169:
[C---:B------:R-:W-:Y:S01]  /*85a0*/  LEA R13, R7.reuse, UR31, 0x2 ;  /* 0x0000001f070d7c11 */ /* 0x040fe2000f8e10ff */
[----:B------:R-:W-:Y:S01]  /*85b0*/  VIADD R4, R4, 0xffffffff ;  /* 0xffffffff04047836 */ /* 0x000fe20000000000 */
[----:B------:R-:W-:Y:S01]  /*85c0*/  LEA R14, R7, UR21, 0xd ;  /* 0x00000015070e7c11 */ /* 0x000fe2000f8e68ff */
[----:B------:R-:W-:Y:S01]  /*85d0*/  UIADD3 UR4, UP0, UR42, 0xf0, URZ ;  /* 0x000000f02a047890 */ /* 0x000fe2000ff1e03f */
[----:B------:R-:W-:Y:S01]  /*85e0*/  R2UR UR34, R21 ;  /* 0x00000000152272ca */ /* 0x000fe200000e0000 */
[----:B------:R-:W-:Y:S01]  /*85f0*/  IMAD.SHL.U32 R13, R13, 0x2000, RZ ;  /* 0x000020000d0d7824 */ /* 0x000fe200078e00ff */
[----:B------:R-:W-:Y:S01]  /*8600*/  R2UR UR33, R20 ;  /* 0x00000000142172ca */ /* 0x000fe200000e0000 */
[--C-:B------:R-:W-:Y:S01]  /*8610*/  IMAD R14, R14, 0x2, R22.reuse ;  /* 0x000000020e0e7824 */ /* 0x100fe200078e0216 */
[----:B------:R-:W-:Y:S01]  /*8620*/  R2UR UR36, R6 ;  /* 0x00000000062472ca */ /* 0x000fe200000e0000 */
[----:B------:R-:W-:Y:S01]  /*8630*/  IMAD R13, R13, 0x2, R22 ;  /* 0x000000020d0d7824 */ /* 0x000fe200078e0216 */
[----:B------:R-:W-:Y:S01]  /*8640*/  R2UR UR35, R19 ;  /* 0x00000000132372ca */ /* 0x000fe200000e0000 */
[----:B------:R-:W-:Y:S01]  /*8650*/  UIADD3 UR44, UP1, UR42, 0x1f0, URZ ;  /* 0x000001f02a2c7890 */ /* 0x000fe2000ff3e03f */
[----:B------:R-:W-:Y:S01]  /*8660*/  R2UR UR8, R14 ;  /* 0x000000000e0872ca */ /* 0x000fe200000e0000 */
[----:B------:R-:W-:Y:S01]  /*8670*/  UIADD3.X UR5, URZ, UR43, URZ, UP0, !UPT ;  /* 0x0000002b3f057290 */ /* 0x000fe200087fe43f */
[----:B------:R-:W-:Y:S01]  /*8680*/  R2UR UR24, R13 ;  /* 0x000000000d1872ca */ /* 0x000fe200000e0000 */
[----:B------:R-:W-:Y:S01]  /*8690*/  UPRMT UR30, URZ, 0x5410, UR29 ;  /* 0x000054103f1e7896 */ /* 0x000fe2000800001d */
[----:B------:R-:W-:Y:S01]  /*86a0*/  R2UR UR19, R15 ;  /* 0x000000000f1372ca */ /* 0x000fe200000e0000 */
[----:B------:R-:W-:Y:S01]  /*86b0*/  UIADD3 UR26, UR34, 0x40, URZ ;  /* 0x00000040221a7890 */ /* 0x000fe2000fffe03f */
[----:B------:R-:W-:Y:S01]  /*86c0*/  ISETP.GT.AND P1, PT, R4, 0x1, PT ;  /* 0x000000010400780c */ /* 0x000fe20003f24270 */
[----:B------:R-:W-:Y:S01]  /*86d0*/  UIADD3.X UR45, URZ, UR43, URZ, UP1, !UPT ;  /* 0x0000002b3f2d7290 */ /* 0x000fe20008ffe43f */
[----:B------:R-:W-:Y:S01]  /*86e0*/  VIADD R7, R7, 0x1 ;  /* 0x0000000107077836 */ /* 0x000fe20000000000 */
[----:B------:R-:W-:Y:S01]  /*86f0*/  UPRMT UR37, URZ, 0x5410, UR23 ;  /* 0x000054103f257896 */ /* 0x000fe20008000017 */
[----:B------:R-:W-:Y:S01]  /*8700*/  VIADD R21, R21, 0x80 ;  /* 0x0000008015157836 */ /* 0x000fe20000000000 */
[----:B------:R-:W-:Y:S01]  /*8710*/  UMOV UR6, 0x0 ;  /* 0x0000000000067882 */ /* 0x000fe20000000000 */
[----:B------:R-:W-:Y:S01]  /*8720*/  UMOV UR7, 0x10000000 ;  /* 0x1000000000077882 */ /* 0x000fe20000000000 */
[----:B------:R-:W-:Y:S01]  /*8730*/  UIADD3 UR16, UR8, 0x40100, URZ ;  /* 0x0004010008107890 */ /* 0x000fe2000fffe03f */
[----:B------:R-:W-:Y:S01]  /*8740*/  ISETP.NE.AND P0, PT, R7, 0x4, PT ;  /* 0x000000040700780c */ /* 0x000fe20003f05270 */
[----:B------:R-:W-:-:S02]  /*8750*/  UIADD3 UR32, UR24, 0x100, URZ ;  /* 0x0000010018207890 */ /* 0x000fc4000fffe03f */
[----:B------:R-:W-:Y:S01]  /*8760*/  UIADD3 UR24, UR24, 0x8100, URZ ;  /* 0x0000810018187890 */ /* 0x000fe2000fffe03f */
[----:B------:R-:W-:Y:S01]  /*8770*/  SEL R14, RZ, 0x1, P0 ;  /* 0x00000001ff0e7807 */ /* 0x000fe20000000000 */
[----:B------:R-:W-:Y:S01]  /*8780*/  UIADD3 UR8, UR8, 0x42100, URZ ;  /* 0x0004210008087890 */ /* 0x000fe2000fffe03f */
[----:B------:R-:W-:Y:S01]  /*8790*/  SEL R7, R7, RZ, P0 ;  /* 0x000000ff07077207 */ /* 0x000fe20000000000 */
[----:B------:R-:W-:Y:S01]  /*87a0*/  UMOV UR25, UR33 ;  /* 0x0000002100197c82 */ /* 0x000fe20008000000 */
[----:B------:R-:W-:Y:S01]  /*87b0*/  UMOV UR28, UR36 ;  /* 0x00000024001c7c82 */ /* 0x000fe20008000000 */
[----:B------:R-:W-:Y:S01]  /*87c0*/  UMOV UR27, UR35 ;  /* 0x00000023001b7c82 */ /* 0x000fe20008000000 */
[----:B------:R-:W-:Y:S01]  /*87d0*/  UMOV UR17, UR33 ;  /* 0x0000002100117c82 */ /* 0x000fe20008000000 */
[----:B------:R-:W-:Y:S01]  /*87e0*/  UMOV UR18, UR34 ;  /* 0x0000002200127c82 */ /* 0x000fe20008000000 */
[----:B------:R-:W-:Y:S01]  /*87f0*/  UMOV UR20, UR36 ;  /* 0x0000002400147c82 */ /* 0x000fe20008000000 */
[----:B------:R0:W-:Y:S01]  /*8800*/  UTMALDG.3D.MULTICAST [UR32], [UR4], UR30, desc[UR6] ;  /* 0x00000620040073b4 */ /* 0x0001e2000801181e */
[----:B------:R-:W-:Y:S01]  /*8810*/  UMOV UR9, UR33 ;  /* 0x0000002100097c82 */ /* 0x000fe20008000000 */
[----:B------:R-:W-:Y:S01]  /*8820*/  UMOV UR11, UR19 ;  /* 0x00000013000b7c82 */ /* 0x000fe20008000000 */
[----:B------:R-:W-:Y:S01]  /*8830*/  UMOV UR12, UR36 ;  /* 0x00000024000c7c82 */ /* 0x000fe20008000000 */
[----:B------:R-:W-:Y:S01]  /*8840*/  UMOV UR10, UR26 ;  /* 0x0000001a000a7c82 */ /* 0x000fe20008000000 */
[----:B------:R-:W-:Y:S01]  /*8850*/  LOP3.LUT R5, R5, R14, RZ, 0x3c, !PT ;  /* 0x0000000e05057212 */ /* 0x000fe200078e3cff */
[----:B------:R0:W-:Y:S01]  /*8860*/  UTMALDG.3D.MULTICAST [UR24], [UR4], UR30, desc[UR6] ;  /* 0x00000618040073b4 */ /* 0x0001e2000801181e */
[----:B------:R0:W-:Y:S01]  /*8870*/  UTMALDG.3D.MULTICAST [UR16], [UR44], UR37, desc[UR6] ;  /* 0x000006102c0073b4 */ /* 0x0001e20008011825 */
[----:B------:R0:W-:Y:S02]  /*8880*/  UTMALDG.3D.MULTICAST [UR8], [UR44], UR37, desc[UR6] ;  /* 0x000006082c0073b4 */ /* 0x0001e40008011825 */
[----:B0-----:R-:W-:Y:S05]  /*8890*/  @P1 BRA `(.L_x_170) ;  /* 0xfffffffc00081947 */ /* 0x001fea000383ffff */
.L_x_167:
[----:B------:R-:W-:Y:S05]  /*88a0*/  BSYNC B1 ;  /* 0x0000000000017941 */ /* 0x000fea0003800000 */
.L_x_166:
[----:B------:R-:W-:Y:S01]  /*88b0*/  LOP3.LUT P1, RZ, R3, 0xff, RZ, 0xc0, !PT ;  /* 0x000000ff03ff7812 */ /* 0x000fe2000782c0ff */
[----:B------:R-:W-:Y:S01]  /*88c0*/  IMAD.IADD R9, R8, 0x1, R9 ;  /* 0x0000000108097824 */ /* 0x000fe200078e0209 */
[----:B------:R-:W-:Y:S01]  /*88d0*/  IADD3 R16, P2, R16, UR38, RZ ;  /* 0x0000002610107c10 */ /* 0x000fe2000ff5e0ff */
[----:B------:R-:W-:Y:S01]  /*88e0*/  ULDC.64 UR4, c[0x0][0x650] ;  /* 0x0001940000047ab9 */ /* 0x000fe20000000a00 */
[----:B------:R-:W-:Y:S01]  /*88f0*/  BSSY B1, `(.L_x_171) ;  /* 0x000006c000017945 */ /* 0x000fe20003800000 */
[----:B------:R-:W-:Y:S01]  /*8900*/  IMAD.MOV.U32 R19, RZ, RZ, -0x1 ;  /* 0xffffffffff137424 */ /* 0x000fe200078e00ff */
[----:B------:R-:W-:Y:S01]  /*8910*/  SHF.R.U32.HI R3, RZ, 0x2, R9 ;  /* 0x00000002ff037819 */ /* 0x000fe20000011609 */
[----:B------:R-:W-:Y:S01]  /*8920*/  IMAD.MOV.U32 R13, RZ, RZ, -0x1 ;  /* 0xffffffffff0d7424 */ /* 0x000fe200078e00ff */
[----:B------:R-:W-:Y:S01]  /*8930*/  ISETP.GT.U32.AND P0, PT, R9, 0x3, PT ;  /* 0x000000030900780c */ /* 0x000fe20003f04070 */
[----:B------:R-:W-:Y:S01]  /*8940*/  IMAD.MOV.U32 R6, RZ, RZ, -0x1 ;  /* 0xffffffffff067424 */ /* 0x000fe200078e00ff */
[----:B------:R-:W-:-:S02]  /*8950*/  LOP3.LUT R3, R3, 0x1, RZ, 0xc0, !PT ;  /* 0x0000000103037812 */ /* 0x000fc400078ec0ff */
[----:B------:R-:W-:Y:S01]  /*8960*/  ISETP.LT.U32.AND P0, PT, R8, 0x4, P0 ;  /* 0x000000040800780c */ /* 0x000fe20000701070 */
[----:B------:R-:W0:Y:S01]  /*8970*/  @P1 S2R R5, SR_CgaCtaId ;  /* 0x0000000000051919 */ /* 0x000e220000008800 */
[----:B------:R-:W-:Y:S02]  /*8980*/  @P1 MOV R4, 0x400 ;  /* 0x0000040000041802 */ /* 0x000fe40000000f00 */
[----:B------:R-:W-:Y:S02]  /*8990*/  IADD3.X R17, R17, UR41, RZ, P2, !PT ;  /* 0x0000002911117c10 */ /* 0x000fe400097fe4ff */
[----:B------:R-:W-:Y:S02]  /*89a0*/  ISETP.GE.U32.AND P2, PT, R16, UR4, PT ;  /* 0x0000000410007c0c */ /* 0x000fe4000bf46070 */
[----:B------:R-:W-:Y:S02]  /*89b0*/  LOP3.LUT R9, R9, 0x3, RZ, 0xc0, !PT ;  /* 0x0000000309097812 */ /* 0x000fe400078ec0ff */
[----:B0-----:R-:W-:-:S04]  /*89c0*/  @P1 LEA R4, R5, R4, 0x18 ;  /* 0x0000000405041211 */ /* 0x001fc800078ec0ff */
[----:B------:R0:W-:Y:S01]  /*89d0*/  @P1 SYNCS.ARRIVE.TRANS64.A1T0 RZ, [R4+URZ+0x58], RZ ;  /* 0x000058ff04ff19a7 */ /* 0x0001e2000810003f */
[----:B------:R-:W-:Y:S02]  /*89e0*/  ISETP.NE.U32.AND P1, PT, R3, 0x1, PT ;  /* 0x000000010300780c */ /* 0x000fe40003f25070 */
[----:B------:R-:W-:Y:S02]  /*89f0*/  SEL R3, RZ, 0x1, !P0 ;  /* 0x00000001ff037807 */ /* 0x000fe40004000000 */
[----:B------:R-:W-:Y:S02]  /*8a00*/  ISETP.GE.U32.AND.EX P0, PT, R17, UR5, PT, P2 ;  /* 0x0000000511007c0c */ /* 0x000fe4000bf06120 */
[----:B------:R-:W-:-:S04]  /*8a10*/  ISETP.GT.U32.AND P1, PT, R8, 0x3, !P1 ;  /* 0x000000030800780c */ /* 0x000fc80004f24070 */
[----:B0-----:R-:W-:-:S04]  /*8a20*/  SEL R4, RZ, 0x1, !P1 ;  /* 0x00000001ff047807 */ /* 0x001fc80004800000 */
[--C-:B------:R-:W-:Y:S02]  /*8a30*/  LOP3.LUT R10, R4, R10, R3.reuse, 0x96, !PT ;  /* 0x0000000a040a7212 */ /* 0x100fe400078e9603 */
[----:B------:R-:W-:Y:S02]  /*8a40*/  PRMT R4, RZ, 0x7610, R4 ;  /* 0x00007610ff047816 */ /* 0x000fe40000000004 */
[----:B------:R-:W-:Y:S01]  /*8a50*/  PRMT R3, RZ, 0x7610, R3 ;  /* 0x00007610ff037816 */ /* 0x000fe20000000003 */
[----:B------:R-:W-:Y:S06]  /*8a60*/  @P0 BRA `(.L_x_172) ;  /* 0x0000000400500947 */ /* 0x000fec0003800000 */
[----:B------:R-:W0:Y:S01]  /*8a70*/  S2R R15, SR_CTAID.X ;  /* 0x00000000000f7919 */ /* 0x000e220000002500 */
[----:B------:R-:W-:Y:S01]  /*8a80*/  ULDC.64 UR4, c[0x0][0x628] ;  /* 0x00018a0000047ab9 */ /* 0x000fe20000000a00 */
[----:B------:R-:W1:Y:S01]  /*8a90*/  LDC R20, c[0x0][0x144] ;  /* 0x00005100ff147b82 */ /* 0x000e620000000800 */
[----:B------:R-:W-:Y:S01]  /*8aa0*/  ISETP.NE.U32.AND P0, PT, RZ, UR4, PT ;  /* 0x00000004ff007c0c */ /* 0x000fe2000bf05070 */
[----:B------:R-:W2:Y:S01]  /*8ab0*/  S2R R13, SR_CTAID.Y ;  /* 0x00000000000d7919 */ /* 0x000ea20000002600 */
[----:B------:R-:W-:Y:S01]  /*8ac0*/  ULDC UR6, c[0x0][0x150] ;  /* 0x0000540000067ab9 */ /* 0x000fe20000000800 */
[----:B------:R-:W-:Y:S01]  /*8ad0*/  ULDC UR7, c[0x0][0x630] ;  /* 0x00018c0000077ab9 */ /* 0x000fe20000000800 */
[----:B------:R-:W-:Y:S01]  /*8ae0*/  ISETP.NE.AND.EX P0, PT, RZ, UR5, PT, P0 ;  /* 0x00000005ff007c0c */ /* 0x000fe2000bf05300 */
[----:B------:R-:W-:Y:S01]  /*8af0*/  IMAD.MOV.U32 R4, RZ, RZ, R16 ;  /* 0x000000ffff047224 */ /* 0x000fe200078e0010 */
[----:B0-----:R-:W-:-:S05]  /*8b00*/  I2FP.F32.U32 R5, R15 ;  /* 0x0000000f00057245 */ /* 0x001fca0000201000 */
[----:B------:R-:W-:Y:S01]  /*8b10*/  FMUL R21, R5, UR6 ;  /* 0x0000000605157c20 */ /* 0x000fe20008400000 */
[----:B------:R-:W-:-:S05]  /*8b20*/  IMAD.MOV.U32 R5, RZ, RZ, R17 ;  /* 0x000000ffff057224 */ /* 0x000fca00078e0011 */
[----:B--2---:R-:W-:Y:S05]  /*8b30*/  @!P0 BRA `(.L_x_173) ;  /* 0x0000000000288947 */ /* 0x004fea0003800000 */
[----:B------:R-:W-:Y:S02]  /*8b40*/  ULDC UR6, c[0x0][0x634] ;  /* 0x00018d0000067ab9 */ /* 0x000fe40000000800 */
[----:B------:R-:W-:-:S05]  /*8b50*/  IADD3 R5, P0, R16, UR6, RZ ;  /* 0x0000000610057c10 */ /* 0x000fca000ff1e0ff */
[----:B------:R-:W-:-:S04]  /*8b60*/  IMAD.X R19, RZ, RZ, R17, P0 ;  /* 0x000000ffff137224 */ /* 0x000fc800000e0611 */
[----:B------:R-:W-:-:S04]  /*8b70*/  IMAD.WIDE.U32 R6, R19, UR4, RZ ;  /* 0x0000000413067c25 */ /* 0x000fc8000f8e00ff */
[----:B------:R-:W-:-:S04]  /*8b80*/  IMAD.WIDE.U32 R6, P0, R5, UR5, R6 ;  /* 0x0000000505067c25 */ /* 0x000fc8000f800006 */
[----:B------:R-:W-:-:S04]  /*8b90*/  IMAD.WIDE.U32 R4, R5, UR4, RZ ;  /* 0x0000000405047c25 */ /* 0x000fc8000f8e00ff */
[----:B------:R-:W-:Y:S01]  /*8ba0*/  IMAD.MOV.U32 R4, RZ, RZ, R7 ;  /* 0x000000ffff047224 */ /* 0x000fe200078e0007 */
[----:B------:R-:W-:Y:S01]  /*8bb0*/  IADD3 RZ, P1, R5, R6, RZ ;  /* 0x0000000605ff7210 */ /* 0x000fe20007f3e0ff */
[----:B------:R-:W-:-:S04]  /*8bc0*/  IMAD.X R5, RZ, RZ, RZ, P0 ;  /* 0x000000ffff057224 */ /* 0x000fc800000e06ff */
[----:B------:R-:W-:-:S08]  /*8bd0*/  IMAD.WIDE.U32.X R4, R19, UR5, R4, P1 ;  /* 0x0000000513047c25 */ /* 0x000fd000088e0404 */
.L_x_173:
[--C-:B------:R-:W-:Y:S01]  /*8be0*/  SHF.R.U64 R14, R4, UR7, R5.reuse ;  /* 0x00000007040e7c19 */ /* 0x100fe20008001205 */
[----:B------:R-:W0:Y:S01]  /*8bf0*/  F2I.U32.TRUNC.NTZ R21, R21 ;  /* 0x0000001500157305 */ /* 0x000e22000020f000 */
[----:B------:R-:W-:Y:S01]  /*8c00*/  SHF.R.U32.HI R4, RZ, UR7, R5 ;  /* 0x00000007ff047c19 */ /* 0x000fe20008011605 */
[----:B------:R-:W-:Y:S01]  /*8c10*/  ULDC.64 UR4, c[0x0][0x620] ;  /* 0x0001880000047ab9 */ /* 0x000fe20000000a00 */
[----:B------:R-:W-:Y:S01]  /*8c20*/  IADD3 R7, P0, RZ, -R14, RZ ;  /* 0x8000000eff077210 */ /* 0x000fe20007f1e0ff */
[----:B------:R-:W-:Y:S01]  /*8c30*/  ULDC.64 UR6, c[0x0][0x640] ;  /* 0x0001900000067ab9 */ /* 0x000fe20000000a00 */
[----:B------:R-:W2:Y:S03]  /*8c40*/  LDC R22, c[0x0][0x148] ;  /* 0x00005200ff167b82 */ /* 0x000ea60000000800 */
[----:B------:R-:W-:Y:S01]  /*8c50*/  IMAD.X R4, RZ, RZ, ~R4, P0 ;  /* 0x000000ffff047224 */ /* 0x000fe200000e0e04 */
[----:B------:R-:W-:-:S03]  /*8c60*/  ISETP.NE.U32.AND P0, PT, RZ, UR6, PT ;  /* 0x00000006ff007c0c */ /* 0x000fc6000bf05070 */
[----:B------:R-:W-:Y:S01]  /*8c70*/  IMAD R6, R4, UR4, RZ ;  /* 0x0000000404067c24 */ /* 0x000fe2000f8e02ff */
[----:B------:R-:W-:Y:S01]  /*8c80*/  ISETP.NE.AND.EX P0, PT, RZ, UR7, PT, P0 ;  /* 0x00000007ff007c0c */ /* 0x000fe2000bf05300 */
[----:B------:R-:W-:Y:S01]  /*8c90*/  IMAD.WIDE.U32 R4, R7, UR4, R16 ;  /* 0x0000000407047c25 */ /* 0x000fe2000f8e0010 */
[----:B------:R-:W-:-:S03]  /*8ca0*/  ULDC UR4, c[0x0][0x618] ;  /* 0x0001860000047ab9 */ /* 0x000fc60000000800 */
[----:B------:R-:W-:Y:S01]  /*8cb0*/  IMAD R7, R7, UR5, R6 ;  /* 0x0000000507077c24 */ /* 0x000fe2000f8e0206 */
[----:B------:R-:W-:Y:S01]  /*8cc0*/  ULDC UR5, c[0x0][0x154] ;  /* 0x0000550000057ab9 */ /* 0x000fe20000000800 */
[----:B0-----:R-:W-:Y:S02]  /*8cd0*/  IMAD.MOV R6, RZ, RZ, -R21 ;  /* 0x000000ffff067224 */ /* 0x001fe400078e0a15 */
[----:B------:R-:W-:Y:S02]  /*8ce0*/  IMAD.IADD R5, R5, 0x1, R7 ;  /* 0x0000000105057824 */ /* 0x000fe400078e0207 */
[----:B-1----:R-:W-:Y:S01]  /*8cf0*/  IMAD R15, R20, R6, R15 ;  /* 0x00000006140f7224 */ /* 0x002fe200078e020f */
[----:B------:R-:W-:Y:S02]  /*8d00*/  I2FP.F32.U32 R6, R13 ;  /* 0x0000000d00067245 */ /* 0x000fe40000201000 */
[--C-:B------:R-:W-:Y:S02]  /*8d10*/  SHF.R.U64 R19, R4, UR4, R5.reuse ;  /* 0x0000000404137c19 */ /* 0x100fe40008001205 */
[----:B------:R-:W-:Y:S01]  /*8d20*/  SHF.R.U32.HI R4, RZ, UR4, R5 ;  /* 0x00000004ff047c19 */ /* 0x000fe20008011605 */
[----:B------:R-:W-:Y:S01]  /*8d30*/  FMUL R6, R6, UR5 ;  /* 0x0000000506067c20 */ /* 0x000fe20008400000 */
[----:B------:R-:W-:-:S02]  /*8d40*/  ULDC UR4, c[0x0][0x608] ;  /* 0x0001820000047ab9 */ /* 0x000fc40000000800 */
[--C-:B------:R-:W-:Y:S01]  /*8d50*/  SHF.R.U64 R21, R19, UR4, R4.reuse ;  /* 0x0000000413157c19 */ /* 0x100fe20008001204 */
[----:B------:R0:W1:Y:S01]  /*8d60*/  F2I.U32.TRUNC.NTZ R24, R6 ;  /* 0x0000000600187305 */ /* 0x000062000020f000 */
[----:B------:R-:W-:Y:S01]  /*8d70*/  SHF.R.U32.HI R4, RZ, UR4, R4 ;  /* 0x00000004ff047c19 */ /* 0x000fe20008011604 */
[----:B------:R-:W-:-:S03]  /*8d80*/  ULDC UR4, c[0x0][0x658] ;  /* 0x0001960000047ab9 */ /* 0x000fc60000000800 */
[--C-:B------:R-:W-:Y:S02]  /*8d90*/  SHF.R.U64 R20, R21, UR4, R4.reuse ;  /* 0x0000000415147c19 */ /* 0x100fe40008001204 */
[----:B------:R-:W-:-:S03]  /*8da0*/  SHF.R.U32.HI R23, RZ, UR4, R4 ;  /* 0x00000004ff177c19 */ /* 0x000fc60008011604 */
[----:B------:R-:W-:Y:S02]  /*8db0*/  IMAD.MOV.U32 R4, RZ, RZ, R20 ;  /* 0x000000ffff047224 */ /* 0x000fe400078e0014 */
[----:B------:R-:W-:Y:S01]  /*8dc0*/  IMAD.MOV.U32 R5, RZ, RZ, R23 ;  /* 0x000000ffff057224 */ /* 0x000fe200078e0017 */
[----:B0-----:R-:W-:Y:S06]  /*8dd0*/  @!P0 BRA `(.L_x_174) ;  /* 0x0000000000288947 */ /* 0x001fec0003800000 */
        /* <DEDUP_REMOVED lines=10> */
.L_x_174:
[----:B------:R-:W-:Y:S01]  /*8e80*/  ISETP.NE.AND P0, PT, R2, 0x1, PT ;  /* 0x000000010200780c */ /* 0x000fe20003f05270 */
[----:B------:R-:W-:Y:S01]  /*8e90*/  ULDC UR4, c[0x0][0x648] ;  /* 0x0001920000047ab9 */ /* 0x000fe20000000800 */
[----:B------:R-:W-:Y:S01]  /*8ea0*/  LOP3.LUT R21, R21, UR22, RZ, 0xc0, !PT ;  /* 0x0000001615157c12 */ /* 0x000fe2000f8ec0ff */
[----:B-1----:R-:W-:Y:S01]  /*8eb0*/  IMAD.MOV R24, RZ, RZ, -R24 ;  /* 0x000000ffff187224 */ /* 0x002fe200078e0a18 */
[----:B------:R-:W-:Y:S01]  /*8ec0*/  SHF.R.U64 R4, R4, UR4, R5 ;  /* 0x0000000404047c19 */ /* 0x000fe20008001205 */
[----:B------:R-:W-:Y:S01]  /*8ed0*/  ULDC UR4, c[0x0][0x638] ;  /* 0x00018e0000047ab9 */ /* 0x000fe20000000800 */
[----:B------:R-:W-:Y:S01]  /*8ee0*/  LOP3.LUT R19, R19, UR13, RZ, 0xc0, !PT ;  /* 0x0000000d13137c12 */ /* 0x000fe2000f8ec0ff */
[----:B------:R-:W-:Y:S01]  /*8ef0*/  ULDC UR5, c[0x0][0x610] ;  /* 0x0001840000057ab9 */ /* 0x000fe20000000800 */
[----:B------:R-:W-:Y:S02]  /*8f00*/  IMAD.MOV.U32 R6, RZ, RZ, R14 ;  /* 0x000000ffff067224 */ /* 0x000fe400078e000e */
[----:B------:R-:W-:-:S02]  /*8f10*/  IMAD.MOV R5, RZ, RZ, -R4 ;  /* 0x000000ffff057224 */ /* 0x000fc400078e0a04 */
[----:B------:R-:W-:Y:S02]  /*8f20*/  IMAD R4, R4, UR14, R21 ;  /* 0x0000000e04047c24 */ /* 0x000fe4000f8e0215 */
[----:B--2---:R-:W-:Y:S02]  /*8f30*/  @P0 IMAD R15, R22, R24, R13 ;  /* 0x00000018160f0224 */ /* 0x004fe400078e020d */
[----:B------:R-:W-:Y:S01]  /*8f40*/  IMAD R20, R5, UR4, R20 ;  /* 0x0000000405147c24 */ /* 0x000fe2000f8e0214 */
[----:B------:R-:W-:Y:S01]  /*8f50*/  ULDC UR4, c[0x0][0x600] ;  /* 0x0001800000047ab9 */ /* 0x000fe20000000800 */
[----:B------:R-:W-:Y:S02]  /*8f60*/  IMAD R15, R4, UR5, R15 ;  /* 0x00000005040f7c24 */ /* 0x000fe4000f8e020f */
[----:B------:R-:W-:Y:S02]  /*8f70*/  IMAD R20, R20, UR4, R19 ;  /* 0x0000000414147c24 */ /* 0x000fe4000f8e0213 */
[----:B------:R-:W-:-:S03]  /*8f80*/  IMAD.MOV.U32 R4, RZ, RZ, 0x1 ;  /* 0x00000001ff047424 */ /* 0x000fc600078e00ff */
[----:B------:R-:W-:Y:S02]  /*8f90*/  SEL R13, R20, R15, !P0 ;  /* 0x0000000f140d7207 */ /* 0x000fe40004000000 */
[----:B------:R-:W-:-:S07]  /*8fa0*/  SEL R19, R15, R20, !P0 ;  /* 0x000000140f137207 */ /* 0x000fce0004000000 */
.L_x_172:
[----:B------:R-:W-:Y:S05]  /*8fb0*/  BSYNC B1 ;  /* 0x0000000000017941 */ /* 0x000fea0003800000 */
.L_x_171:
[----:B------:R-:W-:-:S13]  /*8fc0*/  LOP3.LUT P0, RZ, R4, 0xff, RZ, 0xc0, !PT ;  /* 0x000000ff04ff7812 */ /* 0x000fda000780c0ff */
[----:B------:R-:W-:Y:S05]  /*8fd0*/  @P0 BRA `(.L_x_175) ;  /* 0xfffffff400000947 */ /* 0x000fea000383ffff */
[----:B------:R-:W-:Y:S05]  /*8fe0*/  BSYNC B0 ;  /* 0x0000000000007941 */ /* 0x000fea0003800000 */
.L_x_164:
[----:B------:R-:W-:-:S03]  /*8ff0*/  UMOV UR4, 0xffffffff ;  /* 0xffffffff00047882 */ /* 0x000fc60000000000 */
[----:B------:R-:W-:Y:S05]  /*9000*/  BRA.DIV UR4, `(.L_x_176) ;  /* 0x0000000604147947 */ /* 0x000fea000b800000 */
[----:B------:R-:W-:-:S13]  /*9010*/  ELECT P6, URZ, PT ;  /* 0x00000000003f782f */ /* 0x000fda00038c0000 */
.L_x_190:
[----:B------:R-:W-:Y:S04]  /*9020*/  BSSY B0, `(.L_x_177) ;  /* 0x000002b000007945 */ /* 0x000fe80003800000 */
[----:B------:R-:W-:Y:S05]  /*9030*/  @!P6 BRA `(.L_x_178) ;  /* 0x0000000000a4e947 */ /* 0x000fea0003800000 */
[----:B------:R-:W-:-:S04]  /*9040*/  LOP3.LUT R18, R18, 0x2, RZ, 0xfc, !PT ;  /* 0x0000000212127812 */ /* 0x000fc800078efcff */
[----:B------:R-:W-:-:S13]  /*9050*/  ISETP.NE.AND P0, PT, R18, 0x3, PT ;  /* 0x000000031200780c */ /* 0x000fda0003f05270 */
[----:B------:R-:W-:Y:S05]  /*9060*/  @!P0 BRA `(.L_x_179) ;  /* 0x0000000000048947 */ /* 0x000fea0003800000 */
[----:B------:R-:W-:Y:S01]  /*9070*/  BPT.TRAP 0x1 ;  /* 0x000000040000795c */ /* 0x000fe20000300000 */
.L_x_179:
[----:B------:R-:W0:Y:S01]  /*9080*/  S2R R3, SR_CgaCtaId ;  /* 0x0000000000037919 */ /* 0x000e220000008800 */
[----:B------:R-:W-:Y:S02]  /*9090*/  MOV R0, 0x400 ;  /* 0x0000040000007802 */ /* 0x000fe40000000f00 */
[----:B------:R-:W-:Y:S02]  /*90a0*/  SHF.L.U32 R2, R10, 0x1f, RZ ;  /* 0x0000001f0a027819 */ /* 0x000fe400000006ff */
[----:B0-----:R-:W-:-:S05]  /*90b0*/  LEA R0, R3, R0, 0x18 ;  /* 0x0000000003007211 */ /* 0x001fca00078ec0ff */
[----:B------:R-:W-:-:S04]  /*90c0*/  VIADD R0, R0, 0x20 ;  /* 0x0000002000007836 */ /* 0x000fc80000000000 */
[C---:B------:R-:W-:Y:S02]  /*90d0*/  IMAD R5, R9.reuse, 0x8, R0 ;  /* 0x0000000809057824 */ /* 0x040fe400078e0200 */
[----:B------:R-:W-:Y:S02]  /*90e0*/  VIADD R9, R9, 0x1 ;  /* 0x0000000109097836 */ /* 0x000fe40000000000 */
[----:B------:R-:W0:Y:S03]  /*90f0*/  SYNCS.PHASECHK.TRANS64.TRYWAIT P0, [R5+URZ], R2 ;  /* 0x00000002050075a7 */ /* 0x000e26000800017f */
[----:B------:R-:W-:-:S04]  /*9100*/  ISETP.NE.AND P1, PT, R9, 0x4, PT ;  /* 0x000000040900780c */ /* 0x000fc80003f25270 */
[----:B------:R-:W-:Y:S02]  /*9110*/  SEL R3, RZ, 0x1, P1 ;  /* 0x00000001ff037807 */ /* 0x000fe40000800000 */
[----:B------:R-:W-:Y:S02]  /*9120*/  SEL R9, R9, RZ, P1 ;  /* 0x000000ff09097207 */ /* 0x000fe40000800000 */
[----:B------:R-:W-:-:S03]  /*9130*/  LOP3.LUT R10, R10, R3, RZ, 0x3c, !PT ;  /* 0x000000030a0a7212 */ /* 0x000fc600078e3cff */
[----:B------:R-:W-:Y:S01]  /*9140*/  IMAD R7, R9, 0x8, R0 ;  /* 0x0000000809077824 */ /* 0x000fe200078e0200 */
[----:B------:R-:W-:Y:S01]  /*9150*/  SHF.L.U32 R4, R10, 0x1f, RZ ;  /* 0x0000001f0a047819 */ /* 0x000fe200000006ff */
[----:B0-----:R-:W-:Y:S06]  /*9160*/  @!P0 BRA `(.L_x_180) ;  /* 0x0000000000dc8947 */ /* 0x001fec0003800000 */
.L_x_191:
[----:B------:R-:W1:Y:S01]  /*9170*/  SYNCS.PHASECHK.TRANS64.TRYWAIT P0, [R7+URZ], R4 ;  /* 0x00000004070075a7 */ /* 0x000e62000800017f */
[----:B0-----:R-:W-:-:S05]  /*9180*/  VIADD R2, R9, 0x1 ;  /* 0x0000000109027836 */ /* 0x001fca0000000000 */
[----:B------:R-:W-:-:S04]  /*9190*/  ISETP.NE.AND P1, PT, R2, 0x4, PT ;  /* 0x000000040200780c */ /* 0x000fc80003f25270 */
[----:B------:R-:W-:Y:S02]  /*91a0*/  SEL R3, RZ, 0x1, P1 ;  /* 0x00000001ff037807 */ /* 0x000fe40000800000 */
[----:B------:R-:W-:Y:S02]  /*91b0*/  SEL R9, R2, RZ, P1 ;  /* 0x000000ff02097207 */ /* 0x000fe40000800000 */
[----:B------:R-:W-:-:S03]  /*91c0*/  LOP3.LUT R11, R10, R3, RZ, 0x3c, !PT ;  /* 0x000000030a0b7212 */ /* 0x000fc600078e3cff */
[----:B------:R-:W-:Y:S01]  /*91d0*/  IMAD R6, R9, 0x8, R0 ;  /* 0x0000000809067824 */ /* 0x000fe200078e0200 */
[----:B------:R-:W-:Y:S01]  /*91e0*/  SHF.L.U32 R5, R11, 0x1f, RZ ;  /* 0x0000001f0b057819 */ /* 0x000fe200000006ff */
[----:B-1----:R-:W-:Y:S06]  /*91f0*/  @!P0 BRA `(.L_x_181) ;  /* 0x0000000000cc8947 */ /* 0x002fec0003800000 */
.L_x_192:
[----:B------:R-:W1:Y:S01]  /*9200*/  SYNCS.PHASECHK.TRANS64.TRYWAIT P0, [R6+URZ], R5 ;  /* 0x00000005060075a7 */ /* 0x000e62000800017f */
[----:B------:R-:W-:-:S05]  /*9210*/  VIADD R2, R9, 0x1 ;  /* 0x0000000109027836 */ /* 0x000fca0000000000 */
[----:B------:R-:W-:-:S04]  /*9220*/  ISETP.NE.AND P1, PT, R2, 0x4, PT ;  /* 0x000000040200780c */ /* 0x000fc80003f25270 */
[----:B0-----:R-:W-:Y:S02]  /*9230*/  SEL R4, RZ, 0x1, P1 ;  /* 0x00000001ff047807 */ /* 0x001fe40000800000 */
[----:B------:R-:W-:Y:S02]  /*9240*/  SEL R3, R2, RZ, P1 ;  /* 0x000000ff02037207 */ /* 0x000fe40000800000 */
[----:B------:R-:W-:Y:S01]  /*9250*/  LOP3.LUT R4, R11, R4, RZ, 0x3c, !PT ;  /* 0x000000040b047212 */ /* 0x000fe200078e3cff */
[----:B-1----:R-:W-:Y:S06]  /*9260*/  @!P0 BRA `(.L_x_182) ;  /* 0x0000000000c48947 */ /* 0x002fec0003800000 */
.L_x_193:
[----:B------:R-:W-:Y:S01]  /*9270*/  IMAD R3, R3, 0x8, R0 ;  /* 0x0000000803037824 */ /* 0x000fe200078e0200 */
[----:B------:R-:W-:-:S07]  /*9280*/  SHF.L.U32 R0, R4, 0x1f, RZ ;  /* 0x0000001f04007819 */ /* 0x000fce00000006ff */
.L_x_183:
[----:B-1----:R1:W2:Y:S02]  /*9290*/  SYNCS.PHASECHK.TRANS64.TRYWAIT P0, [R3+URZ], R0 ;  /* 0x00000000030075a7 */ /* 0x0022a4000800017f */
[----:B--2---:R-:W-:Y:S05]  /*92a0*/  @!P0 NANOSLEEP.SYNCS 0x989680 ;  /* 0x009896800000895d */ /* 0x004fea0003900000 */
[----:B------:R-:W2:Y:S02]  /*92b0*/  @!P0 SYNCS.PHASECHK.TRANS64 P0, [R3+URZ], R0 ;  /* 0x00000000030085a7 */ /* 0x000ea4000800007f */
[----:B--2---:R-:W-:Y:S05]  /*92c0*/  @!P0 BRA `(.L_x_183) ;  /* 0xfffffffc00f08947 */ /* 0x004fea000383ffff */
.L_x_178:
[----:B------:R-:W-:Y:S05]  /*92d0*/  BSYNC B0 ;  /* 0x0000000000007941 */ /* 0x000fea0003800000 */
.L_x_177:
[----:B------:R-:W-:Y:S05]  /*92e0*/  EXIT ;  /* 0x000000000000794d */ /* 0x000fea0003800000 */
.L_x_21:
[----:B-1----:R1:W2:Y:S02]  /*92f0*/  SYNCS.PHASECHK.TRANS64.TRYWAIT P1, [R3+URZ], R0 ;  /* 0x00000000030075a7 */ /* 0x0022a4000802017f */
[----:B--2---:R-:W-:Y:S05]  /*9300*/  @!P1 NANOSLEEP.SYNCS 0x989680 ;  /* 0x009896800000995d */ /* 0x004fea0003900000 */
[----:B------:R-:W2:Y:S02]  /*9310*/  @!P1 SYNCS.PHASECHK.TRANS64 P1, [R3+URZ], R0 ;  /* 0x00000000030095a7 */ /* 0x000ea4000802007f */
[----:B--2---:R-:W-:Y:S05]  /*9320*/  @!P1 BRA `(.L_x_21) ;  /* 0xfffffffc00f09947 */ /* 0x004fea000383ffff */
[----:B------:R-:W-:Y:S05]  /*9330*/  BRA `(.L_x_20) ;  /* 0xffffff84002c7947 */ /* 0x000fea000383ffff */
.L_x_26:
[----:B-1----:R1:W2:Y:S02]  /*9340*/  SYNCS.PHASECHK.TRANS64.TRYWAIT P1, [R5+URZ], R4 ;  /* 0x00000004050075a7 */ /* 0x0022a4000802017f */
[----:B--2---:R-:W-:Y:S05]  /*9350*/  @!P1 NANOSLEEP.SYNCS 0x989680 ;  /* 0x009896800000995d */ /* 0x004fea0003900000 */
[----:B------:R-:W2:Y:S02]  /*9360*/  @!P1 SYNCS.PHASECHK.TRANS64 P1, [R5+URZ], R4 ;  /* 0x00000004050095a7 */ /* 0x000ea4000802007f */
[----:B--2---:R-:W-:Y:S05]  /*9370*/  @!P1 BRA `(.L_x_26) ;  /* 0xfffffffc00f09947 */ /* 0x004fea000383ffff */
[----:B------:R-:W-:Y:S05]  /*9380*/  BRA `(.L_x_25) ;  /* 0xffffff8c003c7947 */ /* 0x000fea000383ffff */
.L_x_165:
[----:B------:R-:W-:Y:S01]  /*9390*/  BSSY B1, `(.L_x_184) ;  /* 0x0000006000017945 */ /* 0x000fe20003800000 */
[----:B------:R-:W-:-:S07]  /*93a0*/  IMAD.MOV.U32 R15, RZ, RZ, -0x1 ;  /* 0xffffffffff0f7424 */ /* 0x000fce00078e00ff */
[----:B------:R-:W-:Y:S05]  /*93b0*/  WARPSYNC.COLLECTIVE R15, `(.L_x_185) ;  /* 0x000000000f0c7348 */ /* 0x000fea0003c00000 */
[----:B------:R-:W-:Y:S02]  /*93c0*/  ELECT P6, UR62, PT ;  /* 0x00000000003e782f */ /* 0x000fe400038c0000 */
[----:B------:R-:W-:Y:S01]  /*93d0*/  MOV R14, UR62 ;  /* 0x0000003e000e7c02 */ /* 0x000fe20008000f00 */
[----:B------:R-:W-:Y:S10]  /*93e0*/  ENDCOLLECTIVE ;  /* 0x000000000000791b */ /* 0x000ff40003800000 */
.L_x_185:
[----:B------:R-:W-:Y:S05]  /*93f0*/  BSYNC B1 ;  /* 0x0000000000017941 */ /* 0x000fea0003800000 */
.L_x_184:
[----:B------:R-:W-:Y:S05]  /*9400*/  BRA `(.L_x_186) ;  /* 0xfffffff000007947 */ /* 0x000fea000383ffff */
.L_x_168:
[----:B-1----:R1:W2:Y:S02]  /*9410*/  SYNCS.PHASECHK.TRANS64.TRYWAIT P0, [R20+URZ+0x20], R13 ;  /* 0x0000200d140075a7 */ /* 0x0022a4000800017f */
[----:B--2---:R-:W-:Y:S05]  /*9420*/  @!P0 NANOSLEEP.SYNCS 0x989680 ;  /* 0x009896800000895d */ /* 0x004fea0003900000 */
[----:B------:R-:W2:Y:S02]  /*9430*/  @!P0 SYNCS.PHASECHK.TRANS64 P0, [R20+URZ+0x20], R13 ;  /* 0x0000200d140085a7 */ /* 0x000ea4000800007f */
[----:B--2---:R-:W-:Y:S05]  /*9440*/  @!P0 BRA `(.L_x_168) ;  /* 0xfffffffc00f08947 */ /* 0x004fea000383ffff */
[----:B------:R-:W-:Y:S05]  /*9450*/  BRA `(.L_x_187) ;  /* 0xfffffff0003c7947 */ /* 0x000fea000383ffff */
.L_x_176:
[----:B------:R-:W-:Y:S01]  /*9460*/  BSSY B0, `(.L_x_188) ;  /* 0x0000006000007945 */ /* 0x000fe20003800000 */
[----:B------:R-:W-:-:S07]  /*9470*/  IMAD.MOV.U32 R15, RZ, RZ, -0x1 ;  /* 0xffffffffff0f7424 */ /* 0x000fce00078e00ff */
[----:B------:R-:W-:Y:S05]  /*9480*/  WARPSYNC.COLLECTIVE R15, `(.L_x_189) ;  /* 0x000000000f0c7348 */ /* 0x000fea0003c00000 */
[----:B------:R-:W-:Y:S02]  /*9490*/  ELECT P6, UR62, PT ;  /* 0x00000000003e782f */ /* 0x000fe400038c0000 */
[----:B------:R-:W-:Y:S01]  /*94a0*/  MOV R14, UR62 ;  /* 0x0000003e000e7c02 */ /* 0x000fe20008000f00 */
[----:B------:R-:W-:Y:S10]  /*94b0*/  ENDCOLLECTIVE ;  /* 0x000000000000791b */ /* 0x000ff40003800000 */
.L_x_189:
[----:B------:R-:W-:Y:S05]  /*94c0*/  BSYNC B0 ;  /* 0x0000000000007941 */ /* 0x000fea0003800000 */
.L_x_188:
[----:B------:R-:W-:Y:S05]  /*94d0*/  BRA `(.L_x_190) ;  /* 0xfffffff800d07947 */ /* 0x000fea000383ffff */
.L_x_180:
[----:B0-----:R0:W1:Y:S02]  /*94e0*/  SYNCS.PHASECHK.TRANS64.TRYWAIT P0, [R5+URZ], R2 ;  /* 0x00000002050075a7 */ /* 0x001064000800017f */
[----:B-1----:R-:W-:Y:S05]  /*94f0*/  @!P0 NANOSLEEP.SYNCS 0x989680 ;  /* 0x009896800000895d */ /* 0x002fea0003900000 */
[----:B------:R-:W1:Y:S02]  /*9500*/  @!P0 SYNCS.PHASECHK.TRANS64 P0, [R5+URZ], R2 ;  /* 0x00000002050085a7 */ /* 0x000e64000800007f */
[----:B-1----:R-:W-:Y:S05]  /*9510*/  @!P0 BRA `(.L_x_180) ;  /* 0xfffffffc00f08947 */ /* 0x002fea000383ffff */
[----:B------:R-:W-:Y:S05]  /*9520*/  BRA `(.L_x_191) ;  /* 0xfffffffc00107947 */ /* 0x000fea000383ffff */
.L_x_181:
[----:B0-----:R0:W1:Y:S02]  /*9530*/  SYNCS.PHASECHK.TRANS64.TRYWAIT P0, [R7+URZ], R4 ;  /* 0x00000004070075a7 */ /* 0x001064000800017f */
[----:B-1----:R-:W-:Y:S05]  /*9540*/  @!P0 NANOSLEEP.SYNCS 0x989680 ;  /* 0x009896800000895d */ /* 0x002fea0003900000 */
[----:B------:R-:W1:Y:S02]  /*9550*/  @!P0 SYNCS.PHASECHK.TRANS64 P0, [R7+URZ], R4 ;  /* 0x00000004070085a7 */ /* 0x000e64000800007f */
[----:B-1----:R-:W-:Y:S05]  /*9560*/  @!P0 BRA `(.L_x_181) ;  /* 0xfffffffc00f08947 */ /* 0x002fea000383ffff */
[----:B------:R-:W-:Y:S05]  /*9570*/  BRA `(.L_x_192) ;  /* 0xfffffffc00207947 */ /* 0x000fea000383ffff */
.L_x_182:
[----:B0-----:R0:W1:Y:S02]  /*9580*/  SYNCS.PHASECHK.TRANS64.TRYWAIT P0, [R6+URZ], R5 ;  /* 0x00000005060075a7 */ /* 0x001064000800017f */
[----:B-1----:R-:W-:Y:S05]  /*9590*/  @!P0 NANOSLEEP.SYNCS 0x989680 ;  /* 0x009896800000895d */ /* 0x002fea0003900000 */
[----:B------:R-:W1:Y:S02]  /*95a0*/  @!P0 SYNCS.PHASECHK.TRANS64 P0, [R6+URZ], R5 ;  /* 0x00000005060085a7 */ /* 0x000e64000800007f */
[----:B-1----:R-:W-:Y:S05]  /*95b0*/  @!P0 BRA `(.L_x_182) ;  /* 0xfffffffc00f08947 */ /* 0x002fea000383ffff */
[----:B------:R-:W-:Y:S05]  /*95c0*/  BRA `(.L_x_193) ;  /* 0xfffffffc00287947 */ /* 0x000fea000383ffff */
.L_x_194:
[----:B------:R-:W-:-:S00]  /*95d0*/  BRA `(.L_x_194) ;  /* 0xfffffffc00fc7947 */ /* 0x000fc0000383ffff */
[----:B------:R-:W-:-:S00]  /*95e0*/  NOP ;  /* 0x0000000000007918 */ /* 0x000fc00000000000 */
        /* <DEDUP_REMOVED lines=9> */
.L_x_195:


//--------------------- .nv.global.init           --------------------------
	.section	.nv.global.init,"aw",@progbits
.nv.global.init:
	.type		$str$22,@object
	.size		$str$22,($str$23 - $str$22)
$str$22:
        /*0000*/ 	.byte	0x6b, 0x5f, 0x74, 0x69, 0x6c, 0x65, 0x5f, 0x63, 0x6f, 0x75, 0x6e, 0x74, 0x20, 0x3e, 0x3d, 0x20
        /*0010*/ 	.byte	0x31, 0x00
	.type		$str$23,@object
	.size		$str$23,(__unnamed_1 - $str$23)
$str$23:
        /*0012*/ 	.byte	0x2f, 0x74, 0x6d, 0x70, 0x2f, 0x63, 0x75, 0x74, 0x6c, 0x61, 0x73, 0x73, 0x5f, 0x73, 0x77, 0x65
        /*0022*/ 	.byte	0x65, 0x70, 0x5f, 0x73, 0x72, 0x63, 0x2f, 0x69, 0x6e, 0x63, 0x6c, 0x75, 0x64, 0x65, 0x2f, 0x63
        /*0032*/ 	.byte	0x75, 0x74, 0x6c, 0x61, 0x73, 0x73, 0x2f, 0x67, 0x65, 0x6d, 0x6d, 0x2f, 0x63, 0x6f, 0x6c, 0x6c
        /*0042*/ 	.byte	0x65, 0x63, 0x74, 0x69, 0x76, 0x65, 0x2f, 0x73, 0x6d, 0x39, 0x30, 0x5f, 0x6d, 0x6d, 0x61, 0x5f
        /*0052*/ 	.byte	0x74, 0x6d, 0x61, 0x5f, 0x67, 0x6d, 0x6d, 0x61, 0x5f, 0x73, 0x73, 0x5f, 0x77, 0x61, 0x72, 0x70
        /*0062*/ 	.byte	0x73, 0x70, 0x65, 0x63, 0x69, 0x61, 0x6c, 0x69, 0x7a, 0x65, 0x64, 0x2e, 0x68, 0x70, 0x70, 0x00
	.type		__unnamed_1,@object
	.size		__unnamed_1,(.L_0 - __unnamed_1)
__unnamed_1:
        /*0072*/ 	.byte	0x76, 0x6f, 0x69, 0x64, 0x20, 0x63, 0x75, 0x74, 0x6c, 0x61, 0x73, 0x73, 0x3a, 0x3a, 0x67, 0x65
        /* <DEDUP_REMOVED lines=181> */
        /*0bd2*/ 	.byte	0x65, 0x6e, 0x74, 0x69, 0x74, 0x79, 0x5d, 0x00
.L_0:


//--------------------- .nv.shared._ZN7cutlass13device_kernelINS_4gemm6kernel13GemmUniversalIN4cute5tupleIJiiiiEEENS1_10collective13CollectiveMmaINS1_34MainloopSm90TmaGmmaWarpSpecializedILi4ENS5_IJNS4_1CILi2EEESB_NSA_ILi1EEEEEENS1_35KernelTmaWarpSpecializedCooperativeEEENS5_IJNSA_ILi256EEENSA_ILi64EEENSA_ILi128EEEEEENS_10bfloat16_tENS5_IJlSC_lEEESK_SL_NS4_8TiledMMAINS4_8MMA_AtomIJNS4_4SM904GMMA27MMA_64x64x16_F32BF16BF16_SSILNSP_5MajorE0ELSR_0ELNSP_7ScaleInE1ELSS_1EEEEEENS4_6LayoutINS5_IJSB_SC_SC_EEENS5_IJSC_NSA_ILi0EEESX_EEEEENS5_IJNS4_10UnderscoreES10_S10_EEEEENS4_23SM90_TMA_LOAD_MULTICASTENS4_14ComposedLayoutINS4_7SwizzleILi3ELi4ELi3EEENS4_18smem_ptr_flag_bitsILi16EEENSV_INS5_IJNSA_ILi8EEESH_EEENS5_IJSH_SC_EEEEEEEvNS4_8identityES13_S1D_vS1E_EENS_8epilogue10collective6detail29Sm90TmaWarpSpecializedAdapterINS1H_15DefaultEpilogueISK_SL_SL_NS1G_6thread17LinearCombinationISK_Li1EffLNS1L_9ScaleType4KindE0ELNS_15FloatRoundStyleE2ESK_EENS1_15EpilogueDefaultEEEEEvvEEEEvNT_6ParamsE --------------------------
	.section	.nv.shared._ZN7cutlass13device_kernelINS_4gemm6kernel13GemmUniversalIN4cute5tupleIJiiiiEEENS1_10collective13CollectiveMmaINS1_34MainloopSm90TmaGmmaWarpSpecializedILi4ENS5_IJNS4_1CILi2EEESB_NSA_ILi1EEEEEENS1_35KernelTmaWarpSpecializedCooperativeEEENS5_IJNSA_ILi256EEENSA_ILi64EEENSA_ILi128EEEEEENS_10bfloat16_tENS5_IJlSC_lEEESK_SL_NS4_8TiledMMAINS4_8MMA_AtomIJNS4_4SM904GMMA27MMA_64x64x16_F32BF16BF16_SSILNSP_5MajorE0ELSR_0ELNSP_7ScaleInE1ELSS_1EEEEEENS4_6LayoutINS5_IJSB_SC_SC_EEENS5_IJSC_NSA_ILi0EEESX_EEEEENS5_IJNS4_10UnderscoreES10_S10_EEEEENS4_23SM90_TMA_LOAD_MULTICASTENS4_14ComposedLayoutINS4_7SwizzleILi3ELi4ELi3EEENS4_18smem_ptr_flag_bitsILi16EEENSV_INS5_IJNSA_ILi8EEESH_EEENS5_IJSH_SC_EEEEEEEvNS4_8identityES13_S1D_vS1E_EENS_8epilogue10collective6detail29Sm90TmaWarpSpecializedAdapterINS1H_15DefaultEpilogueISK_SL_SL_NS1G_6thread17LinearCombinationISK_Li1EffLNS1L_9ScaleType4KindE0ELNS_15FloatRoundStyleE2ESK_EENS1_15EpilogueDefaultEEEEEvvEEEEvNT_6ParamsE,"aw",@nobits
	.sectionflags	@""
	.align	16
	.zero		1024


//--------------------- .nv.shared.reserved.0     --------------------------
	.section	.nv.shared.reserved.0,"aw",@nobits
	.weak		__nv_reservedSMEM_offset_0_alias
	.size		__nv_reservedSMEM_offset_0_alias, 0, 0
	.other		__nv_reservedSMEM_offset_0_alias,@"STO_CUDA_RESERVED_SHARED STV_DEFAULT"
__nv_reservedSMEM_offset_0_alias:
	.zero		0


//--------------------- .nv.global                --------------------------
	.section	.nv.global,"aw",@nobits
.nv.global:
	.type		_ZN39_INTERNAL_6f2a3630_4_k_cu_a1ebae27_39214cute1_E,@object
	.size		_ZN39_INTERNAL_6f2a3630_4_k_cu_a1ebae27_39214cute1_E,(_ZN39_INTERNAL_6f2a3630_4_k_cu_a1ebae27_39214cuda3std3__45__cpo6cbeginE - _ZN39_INTERNAL_6f2a3630_4_k_cu_a1ebae27_39214cute1_E)
_ZN39_INTERNAL_6f2a3630_4_k_cu_a1ebae27_39214cute1_E:
	.zero		1
	.type		_ZN39_INTERNAL_6f2a3630_4_k_cu_a1ebae27_39214cuda3std3__45__cpo6cbeginE,@object
	.size		_ZN39_INTERNAL_6f2a3630_4_k_cu_a1ebae27_39214cuda3std3__45__cpo6cbeginE,(_ZN39_INTERNAL_6f2a3630_4_k_cu_a1ebae27_39214cuda3std3__48in_placeE - _ZN39_INTERNAL_6f2a3630_4_k_cu_a1ebae27_39214cuda3std3__45__cpo6cbeginE)
_ZN39_INTERNAL_6f2a3630_4_k_cu_a1ebae27_39214cuda3std3__45__cpo6cbeginE:
	.zero		1
	.type		_ZN39_INTERNAL_6f2a3630_4_k_cu_a1ebae27_39214cuda3std3__48in_placeE,@object
	.size		_ZN39_INTERNAL_6f2a3630_4_k_cu_a1ebae27_39214cuda3std3__48in_placeE,(_ZN39_INTERNAL_6f2a3630_4_k_cu_a1ebae27_39214cuda3std6ranges3__45__cpo9iter_moveE - _ZN39_INTERNAL_6f2a3630_4_k_cu_a1ebae27_39214cuda3std3__48in_placeE)
_ZN39_INTERNAL_6f2a3630_4_k_cu_a1ebae27_39214cuda3std3__48in_placeE:
	.zero		1
	.type		_ZN39_INTERNAL_6f2a3630_4_k_cu_a1ebae27_39214cuda3std6ranges3__45__cpo9iter_moveE,@object
	.size		_ZN39_INTERNAL_6f2a3630_4_k_cu_a1ebae27_39214cuda3std6ranges3__45__cpo9iter_moveE,(_ZN39_INTERNAL_6f2a3630_4_k_cu_a1ebae27_39214cuda3std3__45__cpo5beginE - _ZN39_INTERNAL_6f2a3630_4_k_cu_a1ebae27_39214cuda3std6ranges3__45__cpo9iter_moveE)
_ZN39_INTERNAL_6f2a3630_4_k_cu_a1ebae27_39214cuda3std6ranges3__45__cpo9iter_moveE:
	.zero		1
	.type		_ZN39_INTERNAL_6f2a3630_4_k_cu_a1ebae27_39214cuda3std3__45__cpo5beginE,@object
	.size		_ZN39_INTERNAL_6f2a3630_4_k_cu_a1ebae27_39214cuda3std3__45__cpo5beginE,(_ZN39_INTERNAL_6f2a3630_4_k_cu_a1ebae27_39214cuda3std3__441_GLOBAL__N__6f2a3630_4_k_cu_a1ebae27_39216ignoreE - _ZN39_INTERNAL_6f2a3630_4_k_cu_a1ebae27_39214cuda3std3__45__cpo5beginE)
_ZN39_INTERNAL_6f2a3630_4_k_cu_a1ebae27_39214cuda3std3__45__cpo5beginE:
	.zero		1
	.type		_ZN39_INTERNAL_6f2a3630_4_k_cu_a1ebae27_39214cuda3std3__441_GLOBAL__N__6f2a3630_4_k_cu_a1ebae27_39216ignoreE,@object
	.size		_ZN39_INTERNAL_6f2a3630_4_k_cu_a1ebae27_39214cuda3std3__441_GLOBAL__N__6f2a3630_4_k_cu_a1ebae27_39216ignoreE,(_ZN39_INTERNAL_6f2a3630_4_k_cu_a1ebae27_39214cute7productE - _ZN39_INTERNAL_6f2a3630_4_k_cu_a1ebae27_39214cuda3std3__441_GLOBAL__N__6f2a3630_4_k_cu_a1ebae27_39216ignoreE)
_ZN39_INTERNAL_6f2a3630_4_k_cu_a1ebae27_39214cuda3std3__441_GLOBAL__N__6f2a3630_4_k_cu_a1ebae27_39216ignoreE:
	.zero		1
	.type		_ZN39_INTERNAL_6f2a3630_4_k_cu_a1ebae27_39214cute7productE,@object
	.size		_ZN39_INTERNAL_6f2a3630_4_k_cu_a1ebae27_39214cute7productE,(_ZN39_INTERNAL_6f2a3630_4_k_cu_a1ebae27_39214cuda3std3__45__cpo3endE - _ZN39_INTERNAL_6f2a3630_4_k_cu_a1ebae27_39214cute7productE)
_ZN39_INTERNAL_6f2a3630_4_k_cu_a1ebae27_39214cute7productE:
	.zero		1
	.type		_ZN39_INTERNAL_6f2a3630_4_k_cu_a1ebae27_39214cuda3std3__45__cpo3endE,@object
	.size		_ZN39_INTERNAL_6f2a3630_4_k_cu_a1ebae27_39214cuda3std3__45__cpo3endE,(_ZN39_INTERNAL_6f2a3630_4_k_cu_a1ebae27_39214cuda3std3__419piecewise_constructE - _ZN39_INTERNAL_6f2a3630_4_k_cu_a1ebae27_39214cuda3std3__45__cpo3endE)
_ZN39_INTERNAL_6f2a3630_4_k_cu_a1ebae27_39214cuda3std3__45__cpo3endE:
	.zero		1
	.type		_ZN39_INTERNAL_6f2a3630_4_k_cu_a1ebae27_39214cuda3std3__419piecewise_constructE,@object
	.size		_ZN39_INTERNAL_6f2a3630_4_k_cu_a1ebae27_39214cuda3std3__419piecewise_constructE,(_ZN39_INTERNAL_6f2a3630_4_k_cu_a1ebae27_39214cuda3std3__45__cpo4cendE - _ZN39_INTERNAL_6f2a3630_4_k_cu_a1ebae27_39214cuda3std3__419piecewise_constructE)
_ZN39_INTERNAL_6f2a3630_4_k_cu_a1ebae27_39214cuda3std3__419piecewise_constructE:
	.zero		1
	.type		_ZN39_INTERNAL_6f2a3630_4_k_cu_a1ebae27_39214cuda3std3__45__cpo4cendE,@object
	.size		_ZN39_INTERNAL_6f2a3630_4_k_cu_a1ebae27_39214cuda3std3__45__cpo4cendE,(_ZN39_INTERNAL_6f2a3630_4_k_cu_a1ebae27_39214cuda3std6ranges3__45__cpo4swapE - _ZN39_INTERNAL_6f2a3630_4_k_cu_a1ebae27_39214cuda3std3__45__cpo4cendE)
_ZN39_INTERNAL_6f2a3630_4_k_cu_a1ebae27_39214cuda3std3__45__cpo4cendE:
	.zero		1
	.type		_ZN39_INTERNAL_6f2a3630_4_k_cu_a1ebae27_39214cuda3std6ranges3__45__cpo4swapE,@object
	.size		_ZN39_INTERNAL_6f2a3630_4_k_cu_a1ebae27_39214cuda3std6ranges3__45__cpo4swapE,(.L_8 - _ZN39_INTERNAL_6f2a3630_4_k_cu_a1ebae27_39214cuda3std6ranges3__45__cpo4swapE)
_ZN39_INTERNAL_6f2a3630_4_k_cu_a1ebae27_39214cuda3std6ranges3__45__cpo4swapE:
	.zero		1
.L_8:


//--------------------- .nv.constant0._ZN7cutlass13device_kernelINS_4gemm6kernel13GemmUniversalIN4cute5tupleIJiiiiEEENS1_10collective13CollectiveMmaINS1_34MainloopSm90TmaGmmaWarpSpecializedILi4ENS5_IJNS4_1CILi2EEESB_NSA_ILi1EEEEEENS1_35KernelTmaWarpSpecializedCooperativeEEENS5_IJNSA_ILi256EEENSA_ILi64EEENSA_ILi128EEEEEENS_10bfloat16_tENS5_IJlSC_lEEESK_SL_NS4_8TiledMMAINS4_8MMA_AtomIJNS4_4SM904GMMA27MMA_64x64x16_F32BF16BF16_SSILNSP_5MajorE0ELSR_0ELNSP_7ScaleInE1ELSS_1EEEEEENS4_6LayoutINS5_IJSB_SC_SC_EEENS5_IJSC_NSA_ILi0EEESX_EEEEENS5_IJNS4_10UnderscoreES10_S10_EEEEENS4_23SM90_TMA_LOAD_MULTICASTENS4_14ComposedLayoutINS4_7SwizzleILi3ELi4ELi3EEENS4_18smem_ptr_flag_bitsILi16EEENSV_INS5_IJNSA_ILi8EEESH_EEENS5_IJSH_SC_EEEEEEEvNS4_8identityES13_S1D_vS1E_EENS_8epilogue10collective6detail29Sm90TmaWarpSpecializedAdapterINS1H_15DefaultEpilogueISK_SL_SL_NS1G_6thread17LinearCombinationISK_Li1EffLNS1L_9ScaleType4KindE0ELNS_15FloatRoundStyleE2ESK_EENS1_15EpilogueDefaultEEEEEvvEEEEvNT_6ParamsE --------------------------
	.section	.nv.constant0._ZN7cutlass13device_kernelINS_4gemm6kernel13GemmUniversalIN4cute5tupleIJiiiiEEENS1_10collective13CollectiveMmaINS1_34MainloopSm90TmaGmmaWarpSpecializedILi4ENS5_IJNS4_1CILi2EEESB_NSA_ILi1EEEEEENS1_35KernelTmaWarpSpecializedCooperativeEEENS5_IJNSA_ILi256EEENSA_ILi64EEENSA_ILi128EEEEEENS_10bfloat16_tENS5_IJlSC_lEEESK_SL_NS4_8TiledMMAINS4_8MMA_AtomIJNS4_4SM904GMMA27MMA_64x64x16_F32BF16BF16_SSILNSP_5MajorE0ELSR_0ELNSP_7ScaleInE1ELSS_1EEEEEENS4_6LayoutINS5_IJSB_SC_SC_EEENS5_IJSC_NSA_ILi0EEESX_EEEEENS5_IJNS4_10UnderscoreES10_S10_EEEEENS4_23SM90_TMA_LOAD_MULTICASTENS4_14ComposedLayoutINS4_7SwizzleILi3ELi4ELi3EEENS4_18smem_ptr_flag_bitsILi16EEENSV_INS5_IJNSA_ILi8EEESH_EEENS5_IJSH_SC_EEEEEEEvNS4_8identityES13_S1D_vS1E_EENS_8epilogue10collective6detail29Sm90TmaWarpSpecializedAdapterINS1H_15DefaultEpilogueISK_SL_SL_NS1G_6thread17LinearCombinationISK_Li1EffLNS1L_9ScaleType4KindE0ELNS_15FloatRoundStyleE2ESK_EENS1_15EpilogueDefaultEEEEEvvEEEEvNT_6ParamsE,"a",@progbits
	.sectionflags	@""
	.align	4
.nv.constant0._ZN7cutlass13device_kernelINS_4gemm6kernel13GemmUniversalIN4cute5tupleIJiiiiEEENS1_10collective13CollectiveMmaINS1_34MainloopSm90TmaGmmaWarpSpecializedILi4ENS5_IJNS4_1CILi2EEESB_NSA_ILi1EEEEEENS1_35KernelTmaWarpSpecializedCooperativeEEENS5_IJNSA_ILi256EEENSA_ILi64EEENSA_ILi128EEEEEENS_10bfloat16_tENS5_IJlSC_lEEESK_SL_NS4_8TiledMMAINS4_8MMA_AtomIJNS4_4SM904GMMA27MMA_64x64x16_F32BF16BF16_SSILNSP_5MajorE0ELSR_0ELNSP_7ScaleInE1ELSS_1EEEEEENS4_6LayoutINS5_IJSB_SC_SC_EEENS5_IJSC_NSA_ILi0EEESX_EEEEENS5_IJNS4_10UnderscoreES10_S10_EEEEENS4_23SM90_TMA_LOAD_MULTICASTENS4_14ComposedLayoutINS4_7SwizzleILi3ELi4ELi3EEENS4_18smem_ptr_flag_bitsILi16EEENSV_INS5_IJNSA_ILi8EEESH_EEENS5_IJSH_SC_EEEEEEEvNS4_8identityES13_S1D_vS1E_EENS_8epilogue10collective6detail29Sm90TmaWarpSpecializedAdapterINS1H_15DefaultEpilogueISK_SL_SL_NS1G_6thread17LinearCombinationISK_Li1EffLNS1L_9ScaleType4KindE0ELNS_15FloatRoundStyleE2ESK_EENS1_15EpilogueDefaultEEEEEvvEEEEvNT_6ParamsE:
	.zero		1664


//--------------------- SYMBOLS --------------------------

	.type		.nv.reservedSmem.offset0,@object
	.size		.nv.reservedSmem.offset0,0x4
	.type		__assertfail,@function
